//
// Generated by NVIDIA NVVM Compiler
//
// Compiler Build ID: CL-36424714
// Cuda compilation tools, release 13.0, V13.0.88
// Based on NVVM 20.0.0
//

.version 9.0
.target sm_100
.address_size 64

	// .globl	_Z9rbxKernelPKfS0_PfS1_i
// _ZZ9rsiKernelPKfPKiS0_S0_S0_S0_PiiiE13triangleVerts has been demoted
// _ZZ9rsiKernelPKfPKiS0_S0_S0_S0_PiiiE4tMin has been demoted
// _ZZ9rsiKernelPKfPKiS0_S0_S0_S0_PiiiE4tMax has been demoted
// _ZZ9rsiKernelPKfPKiS0_S0_S0_S0_PiiiE5edge1_$_0 has been demoted
// _ZZ9rsiKernelPKfPKiS0_S0_S0_S0_PiiiE5edge1_$_1 has been demoted
// _ZZ9rsiKernelPKfPKiS0_S0_S0_S0_PiiiE5edge1_$_2 has been demoted
// _ZZ9rsiKernelPKfPKiS0_S0_S0_S0_PiiiE5edge2_$_0 has been demoted
// _ZZ9rsiKernelPKfPKiS0_S0_S0_S0_PiiiE5edge2_$_1 has been demoted
// _ZZ9rsiKernelPKfPKiS0_S0_S0_S0_PiiiE5edge2_$_2 has been demoted

.visible .entry _Z9rbxKernelPKfS0_PfS1_i(
	.param .u64 .ptr .align 1 _Z9rbxKernelPKfS0_PfS1_i_param_0,
	.param .u64 .ptr .align 1 _Z9rbxKernelPKfS0_PfS1_i_param_1,
	.param .u64 .ptr .align 1 _Z9rbxKernelPKfS0_PfS1_i_param_2,
	.param .u64 .ptr .align 1 _Z9rbxKernelPKfS0_PfS1_i_param_3,
	.param .u32 _Z9rbxKernelPKfS0_PfS1_i_param_4
)
{
	.reg .pred 	%p<5>;
	.reg .b32 	%r<7>;
	.reg .b32 	%f<13>;
	.reg .b64 	%rd<14>;

	ld.param.u64 	%rd5, [_Z9rbxKernelPKfS0_PfS1_i_param_0];
	ld.param.u64 	%rd6, [_Z9rbxKernelPKfS0_PfS1_i_param_1];
	ld.param.u64 	%rd7, [_Z9rbxKernelPKfS0_PfS1_i_param_2];
	ld.param.u64 	%rd8, [_Z9rbxKernelPKfS0_PfS1_i_param_3];
	ld.param.u32 	%r2, [_Z9rbxKernelPKfS0_PfS1_i_param_4];
	mov.u32 	%r3, %ctaid.x;
	mov.u32 	%r4, %ntid.x;
	mov.u32 	%r5, %tid.x;
	mad.lo.s32 	%r1, %r3, %r4, %r5;
	setp.ge.s32 	%p1, %r1, %r2;
	@%p1 bra 	$L__BB0_8;
	cvta.to.global.u64 	%rd9, %rd5;
	cvta.to.global.u64 	%rd10, %rd6;
	cvta.to.global.u64 	%rd11, %rd8;
	cvta.to.global.u64 	%rd12, %rd7;
	mul.lo.s32 	%r6, %r1, 3;
	mul.wide.s32 	%rd13, %r6, 4;
	add.s64 	%rd1, %rd11, %rd13;
	add.s64 	%rd2, %rd9, %rd13;
	ld.global.nc.f32 	%f7, [%rd2];
	add.s64 	%rd3, %rd10, %rd13;
	ld.global.nc.f32 	%f8, [%rd3];
	setp.gt.f32 	%p2, %f7, %f8;
	selp.f32 	%f9, %f7, %f8, %p2;
	selp.f32 	%f10, %f8, %f7, %p2;
	st.global.f32 	[%rd1], %f9;
	add.s64 	%rd4, %rd12, %rd13;
	st.global.f32 	[%rd4], %f10;
	ld.global.nc.f32 	%f11, [%rd2+4];
	ld.global.nc.f32 	%f2, [%rd3+4];
	setp.gt.f32 	%p3, %f11, %f2;
	@%p3 bra 	$L__BB0_3;
	st.global.f32 	[%rd1+4], %f2;
	bra.uni 	$L__BB0_4;
$L__BB0_3:
	st.global.f32 	[%rd1+4], %f11;
	mov.f32 	%f11, %f2;
$L__BB0_4:
	st.global.f32 	[%rd4+4], %f11;
	ld.global.nc.f32 	%f12, [%rd2+8];
	ld.global.nc.f32 	%f5, [%rd3+8];
	setp.gt.f32 	%p4, %f12, %f5;
	@%p4 bra 	$L__BB0_6;
	st.global.f32 	[%rd1+8], %f5;
	bra.uni 	$L__BB0_7;
$L__BB0_6:
	st.global.f32 	[%rd1+8], %f12;
	mov.f32 	%f12, %f5;
$L__BB0_7:
	st.global.f32 	[%rd4+8], %f12;
$L__BB0_8:
	ret;

}
	// .globl	_Z9rsiKernelPKfPKiS0_S0_S0_S0_Piii
.visible .entry _Z9rsiKernelPKfPKiS0_S0_S0_S0_Piii(
	.param .u64 .ptr .align 1 _Z9rsiKernelPKfPKiS0_S0_S0_S0_Piii_param_0,
	.param .u64 .ptr .align 1 _Z9rsiKernelPKfPKiS0_S0_S0_S0_Piii_param_1,
	.param .u64 .ptr .align 1 _Z9rsiKernelPKfPKiS0_S0_S0_S0_Piii_param_2,
	.param .u64 .ptr .align 1 _Z9rsiKernelPKfPKiS0_S0_S0_S0_Piii_param_3,
	.param .u64 .ptr .align 1 _Z9rsiKernelPKfPKiS0_S0_S0_S0_Piii_param_4,
	.param .u64 .ptr .align 1 _Z9rsiKernelPKfPKiS0_S0_S0_S0_Piii_param_5,
	.param .u64 .ptr .align 1 _Z9rsiKernelPKfPKiS0_S0_S0_S0_Piii_param_6,
	.param .u32 _Z9rsiKernelPKfPKiS0_S0_S0_S0_Piii_param_7,
	.param .u32 _Z9rsiKernelPKfPKiS0_S0_S0_S0_Piii_param_8
)
{
	.reg .pred 	%p<40>;
	.reg .b32 	%r<21>;
	.reg .b32 	%f<113>;
	.reg .b64 	%rd<38>;
	.reg .b64 	%fd<2>;
	// demoted variable
	.shared .align 4 .b8 _ZZ9rsiKernelPKfPKiS0_S0_S0_S0_PiiiE13triangleVerts[36];
	// demoted variable
	.shared .align 4 .b8 _ZZ9rsiKernelPKfPKiS0_S0_S0_S0_PiiiE4tMin[12];
	// demoted variable
	.shared .align 4 .b8 _ZZ9rsiKernelPKfPKiS0_S0_S0_S0_PiiiE4tMax[12];
	// demoted variable
	.shared .align 4 .f32 _ZZ9rsiKernelPKfPKiS0_S0_S0_S0_PiiiE5edge1_$_0;
	// demoted variable
	.shared .align 4 .f32 _ZZ9rsiKernelPKfPKiS0_S0_S0_S0_PiiiE5edge1_$_1;
	// demoted variable
	.shared .align 4 .f32 _ZZ9rsiKernelPKfPKiS0_S0_S0_S0_PiiiE5edge1_$_2;
	// demoted variable
	.shared .align 4 .f32 _ZZ9rsiKernelPKfPKiS0_S0_S0_S0_PiiiE5edge2_$_0;
	// demoted variable
	.shared .align 4 .f32 _ZZ9rsiKernelPKfPKiS0_S0_S0_S0_PiiiE5edge2_$_1;
	// demoted variable
	.shared .align 4 .f32 _ZZ9rsiKernelPKfPKiS0_S0_S0_S0_PiiiE5edge2_$_2;
	ld.param.u64 	%rd5, [_Z9rsiKernelPKfPKiS0_S0_S0_S0_Piii_param_0];
	ld.param.u64 	%rd6, [_Z9rsiKernelPKfPKiS0_S0_S0_S0_Piii_param_1];
	ld.param.u32 	%r6, [_Z9rsiKernelPKfPKiS0_S0_S0_S0_Piii_param_7];
	ld.param.u32 	%r7, [_Z9rsiKernelPKfPKiS0_S0_S0_S0_Piii_param_8];
	mov.u32 	%r8, %ctaid.y;
	mov.u32 	%r9, %nctaid.x;
	mov.u32 	%r10, %ctaid.x;
	mad.lo.s32 	%r1, %r8, %r9, %r10;
	mov.u32 	%r20, %tid.x;
	setp.ne.s32 	%p1, %r20, 0;
	setp.ge.s32 	%p2, %r1, %r6;
	or.pred  	%p3, %p1, %p2;
	@%p3 bra 	$L__BB1_23;
	cvta.to.global.u64 	%rd12, %rd6;
	cvta.to.global.u64 	%rd13, %rd5;
	mul.lo.s32 	%r11, %r1, 3;
	mul.wide.s32 	%rd14, %r11, 4;
	add.s64 	%rd15, %rd12, %rd14;
	ld.global.nc.u32 	%r12, [%rd15];
	mul.lo.s32 	%r13, %r12, 3;
	mul.wide.s32 	%rd16, %r13, 4;
	add.s64 	%rd17, %rd13, %rd16;
	ld.global.nc.f32 	%f1, [%rd17];
	st.shared.f32 	[_ZZ9rsiKernelPKfPKiS0_S0_S0_S0_PiiiE13triangleVerts], %f1;
	ld.global.nc.f32 	%f2, [%rd17+4];
	st.shared.f32 	[_ZZ9rsiKernelPKfPKiS0_S0_S0_S0_PiiiE13triangleVerts+4], %f2;
	ld.global.nc.f32 	%f3, [%rd17+8];
	st.shared.f32 	[_ZZ9rsiKernelPKfPKiS0_S0_S0_S0_PiiiE13triangleVerts+8], %f3;
	ld.global.nc.u32 	%r14, [%rd15+4];
	mul.lo.s32 	%r15, %r14, 3;
	mul.wide.s32 	%rd18, %r15, 4;
	add.s64 	%rd19, %rd13, %rd18;
	ld.global.nc.f32 	%f4, [%rd19];
	st.shared.f32 	[_ZZ9rsiKernelPKfPKiS0_S0_S0_S0_PiiiE13triangleVerts+12], %f4;
	ld.global.nc.f32 	%f5, [%rd19+4];
	st.shared.f32 	[_ZZ9rsiKernelPKfPKiS0_S0_S0_S0_PiiiE13triangleVerts+16], %f5;
	ld.global.nc.f32 	%f6, [%rd19+8];
	st.shared.f32 	[_ZZ9rsiKernelPKfPKiS0_S0_S0_S0_PiiiE13triangleVerts+20], %f6;
	ld.global.nc.u32 	%r16, [%rd15+8];
	mul.lo.s32 	%r17, %r16, 3;
	mul.wide.s32 	%rd20, %r17, 4;
	add.s64 	%rd21, %rd13, %rd20;
	ld.global.nc.f32 	%f7, [%rd21];
	st.shared.f32 	[_ZZ9rsiKernelPKfPKiS0_S0_S0_S0_PiiiE13triangleVerts+24], %f7;
	ld.global.nc.f32 	%f8, [%rd21+4];
	st.shared.f32 	[_ZZ9rsiKernelPKfPKiS0_S0_S0_S0_PiiiE13triangleVerts+28], %f8;
	ld.global.nc.f32 	%f9, [%rd21+8];
	st.shared.f32 	[_ZZ9rsiKernelPKfPKiS0_S0_S0_S0_PiiiE13triangleVerts+32], %f9;
	setp.leu.f32 	%p4, %f1, %f4;
	@%p4 bra 	$L__BB1_5;
	setp.leu.f32 	%p6, %f1, %f7;
	@%p6 bra 	$L__BB1_4;
	st.shared.f32 	[_ZZ9rsiKernelPKfPKiS0_S0_S0_S0_PiiiE4tMax], %f1;
	min.f32 	%f53, %f4, %f7;
	st.shared.f32 	[_ZZ9rsiKernelPKfPKiS0_S0_S0_S0_PiiiE4tMin], %f53;
	bra.uni 	$L__BB1_8;
$L__BB1_4:
	st.shared.f32 	[_ZZ9rsiKernelPKfPKiS0_S0_S0_S0_PiiiE4tMax], %f7;
	st.shared.f32 	[_ZZ9rsiKernelPKfPKiS0_S0_S0_S0_PiiiE4tMin], %f4;
	bra.uni 	$L__BB1_8;
$L__BB1_5:
	setp.leu.f32 	%p5, %f4, %f7;
	@%p5 bra 	$L__BB1_7;
	st.shared.f32 	[_ZZ9rsiKernelPKfPKiS0_S0_S0_S0_PiiiE4tMax], %f4;
	min.f32 	%f52, %f1, %f7;
	st.shared.f32 	[_ZZ9rsiKernelPKfPKiS0_S0_S0_S0_PiiiE4tMin], %f52;
	bra.uni 	$L__BB1_8;
$L__BB1_7:
	st.shared.f32 	[_ZZ9rsiKernelPKfPKiS0_S0_S0_S0_PiiiE4tMax], %f7;
	st.shared.f32 	[_ZZ9rsiKernelPKfPKiS0_S0_S0_S0_PiiiE4tMin], %f1;
$L__BB1_8:
	setp.gt.f32 	%p7, %f2, %f5;
	@%p7 bra 	$L__BB1_12;
	setp.gt.f32 	%p8, %f5, %f8;
	@%p8 bra 	$L__BB1_11;
	st.shared.f32 	[_ZZ9rsiKernelPKfPKiS0_S0_S0_S0_PiiiE4tMax+4], %f8;
	st.shared.f32 	[_ZZ9rsiKernelPKfPKiS0_S0_S0_S0_PiiiE4tMin+4], %f2;
	bra.uni 	$L__BB1_15;
$L__BB1_11:
	st.shared.f32 	[_ZZ9rsiKernelPKfPKiS0_S0_S0_S0_PiiiE4tMax+4], %f5;
	min.f32 	%f54, %f2, %f8;
	st.shared.f32 	[_ZZ9rsiKernelPKfPKiS0_S0_S0_S0_PiiiE4tMin+4], %f54;
	bra.uni 	$L__BB1_15;
$L__BB1_12:
	setp.gt.f32 	%p9, %f2, %f8;
	@%p9 bra 	$L__BB1_14;
	st.shared.f32 	[_ZZ9rsiKernelPKfPKiS0_S0_S0_S0_PiiiE4tMax+4], %f8;
	st.shared.f32 	[_ZZ9rsiKernelPKfPKiS0_S0_S0_S0_PiiiE4tMin+4], %f5;
	bra.uni 	$L__BB1_15;
$L__BB1_14:
	st.shared.f32 	[_ZZ9rsiKernelPKfPKiS0_S0_S0_S0_PiiiE4tMax+4], %f2;
	min.f32 	%f55, %f5, %f8;
	st.shared.f32 	[_ZZ9rsiKernelPKfPKiS0_S0_S0_S0_PiiiE4tMin+4], %f55;
$L__BB1_15:
	setp.gt.f32 	%p10, %f3, %f6;
	@%p10 bra 	$L__BB1_19;
	setp.gt.f32 	%p11, %f6, %f9;
	@%p11 bra 	$L__BB1_18;
	st.shared.f32 	[_ZZ9rsiKernelPKfPKiS0_S0_S0_S0_PiiiE4tMax+8], %f9;
	st.shared.f32 	[_ZZ9rsiKernelPKfPKiS0_S0_S0_S0_PiiiE4tMin+8], %f3;
	bra.uni 	$L__BB1_22;
$L__BB1_18:
	st.shared.f32 	[_ZZ9rsiKernelPKfPKiS0_S0_S0_S0_PiiiE4tMax+8], %f6;
	min.f32 	%f56, %f3, %f9;
	st.shared.f32 	[_ZZ9rsiKernelPKfPKiS0_S0_S0_S0_PiiiE4tMin+8], %f56;
	bra.uni 	$L__BB1_22;
$L__BB1_19:
	setp.gt.f32 	%p12, %f3, %f9;
	@%p12 bra 	$L__BB1_21;
	st.shared.f32 	[_ZZ9rsiKernelPKfPKiS0_S0_S0_S0_PiiiE4tMax+8], %f9;
	st.shared.f32 	[_ZZ9rsiKernelPKfPKiS0_S0_S0_S0_PiiiE4tMin+8], %f6;
	bra.uni 	$L__BB1_22;
$L__BB1_21:
	st.shared.f32 	[_ZZ9rsiKernelPKfPKiS0_S0_S0_S0_PiiiE4tMax+8], %f3;
	min.f32 	%f57, %f6, %f9;
	st.shared.f32 	[_ZZ9rsiKernelPKfPKiS0_S0_S0_S0_PiiiE4tMin+8], %f57;
$L__BB1_22:
	sub.f32 	%f58, %f4, %f1;
	st.shared.f32 	[_ZZ9rsiKernelPKfPKiS0_S0_S0_S0_PiiiE5edge1_$_0], %f58;
	sub.f32 	%f59, %f5, %f2;
	st.shared.f32 	[_ZZ9rsiKernelPKfPKiS0_S0_S0_S0_PiiiE5edge1_$_1], %f59;
	sub.f32 	%f60, %f6, %f3;
	st.shared.f32 	[_ZZ9rsiKernelPKfPKiS0_S0_S0_S0_PiiiE5edge1_$_2], %f60;
	sub.f32 	%f61, %f7, %f1;
	st.shared.f32 	[_ZZ9rsiKernelPKfPKiS0_S0_S0_S0_PiiiE5edge2_$_0], %f61;
	sub.f32 	%f62, %f8, %f2;
	st.shared.f32 	[_ZZ9rsiKernelPKfPKiS0_S0_S0_S0_PiiiE5edge2_$_1], %f62;
	sub.f32 	%f63, %f9, %f3;
	st.shared.f32 	[_ZZ9rsiKernelPKfPKiS0_S0_S0_S0_PiiiE5edge2_$_2], %f63;
$L__BB1_23:
	setp.ge.s32 	%p13, %r1, %r6;
	bar.sync 	0;
	setp.ge.s32 	%p14, %r20, %r7;
	or.pred  	%p15, %p13, %p14;
	@%p15 bra 	$L__BB1_40;
	ld.param.u64 	%rd35, [_Z9rsiKernelPKfPKiS0_S0_S0_S0_Piii_param_4];
	ld.shared.f32 	%f10, [_ZZ9rsiKernelPKfPKiS0_S0_S0_S0_PiiiE4tMax];
	ld.shared.f32 	%f11, [_ZZ9rsiKernelPKfPKiS0_S0_S0_S0_PiiiE4tMin];
	ld.shared.f32 	%f12, [_ZZ9rsiKernelPKfPKiS0_S0_S0_S0_PiiiE4tMax+4];
	ld.shared.f32 	%f13, [_ZZ9rsiKernelPKfPKiS0_S0_S0_S0_PiiiE4tMin+4];
	ld.shared.f32 	%f14, [_ZZ9rsiKernelPKfPKiS0_S0_S0_S0_PiiiE4tMax+8];
	ld.shared.f32 	%f15, [_ZZ9rsiKernelPKfPKiS0_S0_S0_S0_PiiiE4tMin+8];
	ld.shared.f32 	%f16, [_ZZ9rsiKernelPKfPKiS0_S0_S0_S0_PiiiE5edge2_$_2];
	ld.shared.f32 	%f17, [_ZZ9rsiKernelPKfPKiS0_S0_S0_S0_PiiiE5edge2_$_1];
	ld.shared.f32 	%f18, [_ZZ9rsiKernelPKfPKiS0_S0_S0_S0_PiiiE5edge2_$_0];
	ld.shared.f32 	%f19, [_ZZ9rsiKernelPKfPKiS0_S0_S0_S0_PiiiE5edge1_$_0];
	ld.shared.f32 	%f20, [_ZZ9rsiKernelPKfPKiS0_S0_S0_S0_PiiiE5edge1_$_1];
	ld.shared.f32 	%f21, [_ZZ9rsiKernelPKfPKiS0_S0_S0_S0_PiiiE5edge1_$_2];
	ld.shared.f32 	%f22, [_ZZ9rsiKernelPKfPKiS0_S0_S0_S0_PiiiE13triangleVerts];
	ld.shared.f32 	%f23, [_ZZ9rsiKernelPKfPKiS0_S0_S0_S0_PiiiE13triangleVerts+4];
	ld.shared.f32 	%f24, [_ZZ9rsiKernelPKfPKiS0_S0_S0_S0_PiiiE13triangleVerts+8];
	cvta.to.global.u64 	%rd1, %rd35;
$L__BB1_25:
	mul.lo.s32 	%r4, %r20, 3;
	cvt.s64.s32 	%rd2, %r4;
	mul.wide.s32 	%rd22, %r4, 4;
	add.s64 	%rd3, %rd1, %rd22;
	ld.global.nc.f32 	%f64, [%rd3];
	setp.gt.f32 	%p16, %f64, %f10;
	@%p16 bra 	$L__BB1_39;
	ld.param.u64 	%rd36, [_Z9rsiKernelPKfPKiS0_S0_S0_S0_Piii_param_5];
	cvta.to.global.u64 	%rd23, %rd36;
	shl.b64 	%rd24, %rd2, 2;
	add.s64 	%rd4, %rd23, %rd24;
	ld.global.nc.f32 	%f65, [%rd4];
	setp.lt.f32 	%p17, %f65, %f11;
	@%p17 bra 	$L__BB1_39;
	ld.global.nc.f32 	%f66, [%rd3+4];
	setp.gt.f32 	%p18, %f66, %f12;
	@%p18 bra 	$L__BB1_39;
	ld.global.nc.f32 	%f67, [%rd4+4];
	setp.lt.f32 	%p19, %f67, %f13;
	@%p19 bra 	$L__BB1_39;
	ld.global.nc.f32 	%f68, [%rd3+8];
	setp.gt.f32 	%p20, %f68, %f14;
	@%p20 bra 	$L__BB1_39;
	ld.global.nc.f32 	%f69, [%rd4+8];
	setp.lt.f32 	%p21, %f69, %f15;
	@%p21 bra 	$L__BB1_39;
	ld.param.u64 	%rd34, [_Z9rsiKernelPKfPKiS0_S0_S0_S0_Piii_param_3];
	ld.param.u64 	%rd33, [_Z9rsiKernelPKfPKiS0_S0_S0_S0_Piii_param_2];
	cvta.to.global.u64 	%rd25, %rd33;
	mul.wide.s32 	%rd26, %r4, 4;
	add.s64 	%rd27, %rd25, %rd26;
	cvta.to.global.u64 	%rd28, %rd34;
	add.s64 	%rd29, %rd28, %rd26;
	ld.global.nc.f32 	%f70, [%rd29];
	ld.global.nc.f32 	%f25, [%rd27];
	sub.f32 	%f26, %f70, %f25;
	ld.global.nc.f32 	%f71, [%rd29+4];
	ld.global.nc.f32 	%f27, [%rd27+4];
	sub.f32 	%f28, %f71, %f27;
	ld.global.nc.f32 	%f72, [%rd29+8];
	ld.global.nc.f32 	%f29, [%rd27+8];
	sub.f32 	%f30, %f72, %f29;
	mul.f32 	%f73, %f28, %f16;
	mul.f32 	%f74, %f30, %f17;
	sub.f32 	%f31, %f73, %f74;
	mul.f32 	%f75, %f30, %f18;
	mul.f32 	%f76, %f26, %f16;
	sub.f32 	%f32, %f75, %f76;
	mul.f32 	%f77, %f26, %f17;
	mul.f32 	%f78, %f28, %f18;
	sub.f32 	%f33, %f77, %f78;
	mul.f32 	%f79, %f32, %f20;
	fma.rn.f32 	%f80, %f31, %f19, %f79;
	fma.rn.f32 	%f34, %f33, %f21, %f80;
	cvt.f64.f32 	%fd1, %f34;
	setp.leu.f64 	%p22, %fd1, 0d3EB0C6F7A0B5ED8D;
	@%p22 bra 	$L__BB1_34;
	sub.f32 	%f35, %f25, %f22;
	sub.f32 	%f36, %f27, %f23;
	sub.f32 	%f37, %f29, %f24;
	mul.f32 	%f93, %f32, %f36;
	fma.rn.f32 	%f94, %f31, %f35, %f93;
	fma.rn.f32 	%f38, %f33, %f37, %f94;
	setp.lt.f32 	%p30, %f38, 0f00000000;
	setp.gt.f32 	%p31, %f38, %f34;
	or.pred  	%p32, %p30, %p31;
	@%p32 bra 	$L__BB1_39;
	mul.f32 	%f95, %f36, %f21;
	mul.f32 	%f96, %f37, %f20;
	sub.f32 	%f110, %f95, %f96;
	mul.f32 	%f97, %f37, %f19;
	mul.f32 	%f98, %f35, %f21;
	sub.f32 	%f111, %f97, %f98;
	mul.f32 	%f99, %f35, %f20;
	mul.f32 	%f100, %f36, %f19;
	sub.f32 	%f112, %f99, %f100;
	mul.f32 	%f101, %f28, %f111;
	fma.rn.f32 	%f102, %f26, %f110, %f101;
	fma.rn.f32 	%f103, %f30, %f112, %f102;
	setp.lt.f32 	%p33, %f103, 0f00000000;
	add.f32 	%f104, %f38, %f103;
	setp.gt.f32 	%p34, %f104, %f34;
	or.pred  	%p35, %p33, %p34;
	@%p35 bra 	$L__BB1_39;
	bra.uni 	$L__BB1_37;
$L__BB1_34:
	setp.geu.f64 	%p23, %fd1, 0dBEB0C6F7A0B5ED8D;
	@%p23 bra 	$L__BB1_39;
	sub.f32 	%f42, %f25, %f22;
	sub.f32 	%f43, %f27, %f23;
	sub.f32 	%f44, %f29, %f24;
	mul.f32 	%f81, %f32, %f43;
	fma.rn.f32 	%f82, %f31, %f42, %f81;
	fma.rn.f32 	%f45, %f33, %f44, %f82;
	setp.gt.f32 	%p24, %f45, 0f00000000;
	setp.lt.f32 	%p25, %f45, %f34;
	or.pred  	%p26, %p24, %p25;
	@%p26 bra 	$L__BB1_39;
	mul.f32 	%f83, %f43, %f21;
	mul.f32 	%f84, %f44, %f20;
	sub.f32 	%f110, %f83, %f84;
	mul.f32 	%f85, %f44, %f19;
	mul.f32 	%f86, %f42, %f21;
	sub.f32 	%f111, %f85, %f86;
	mul.f32 	%f87, %f42, %f20;
	mul.f32 	%f88, %f43, %f19;
	sub.f32 	%f112, %f87, %f88;
	mul.f32 	%f89, %f28, %f111;
	fma.rn.f32 	%f90, %f26, %f110, %f89;
	fma.rn.f32 	%f91, %f30, %f112, %f90;
	setp.gt.f32 	%p27, %f91, 0f00000000;
	add.f32 	%f92, %f45, %f91;
	setp.lt.f32 	%p28, %f92, %f34;
	or.pred  	%p29, %p27, %p28;
	@%p29 bra 	$L__BB1_39;
$L__BB1_37:
	rcp.rn.f32 	%f105, %f34;
	mul.f32 	%f106, %f111, %f17;
	fma.rn.f32 	%f107, %f110, %f18, %f106;
	fma.rn.f32 	%f108, %f112, %f16, %f107;
	mul.f32 	%f109, %f105, %f108;
	setp.lt.f32 	%p36, %f109, 0f00000000;
	setp.gt.f32 	%p37, %f109, 0f3F800000;
	or.pred  	%p38, %p36, %p37;
	@%p38 bra 	$L__BB1_39;
	ld.param.u64 	%rd37, [_Z9rsiKernelPKfPKiS0_S0_S0_S0_Piii_param_6];
	cvta.to.global.u64 	%rd30, %rd37;
	mul.wide.s32 	%rd31, %r20, 4;
	add.s64 	%rd32, %rd30, %rd31;
	mov.b32 	%r18, 1;
	st.global.u32 	[%rd32], %r18;
$L__BB1_39:
	mov.u32 	%r19, %ntid.x;
	add.s32 	%r20, %r20, %r19;
	setp.lt.s32 	%p39, %r20, %r7;
	@%p39 bra 	$L__BB1_25;
$L__BB1_40:
	ret;

}


// ===== COMPILED SASS (sm_100) =====

	.target	sm_100

	.elftype	@"ET_EXEC"


//--------------------- .note.nv.tkinfo           --------------------------
	.section	.note.nv.tkinfo,"",@"SHT_NOTE"
	.sectionflags	@"SHF_NOTE_NV_TKINFO"
	.tkinfo
        /*0018*/ 	.word	0x00000002
        /*0030*/ 	.string	""
        /*0030*/ 	.string	"ptxas"
        /*0030*/ 	.string	"Cuda compilation tools, release 13.0, V13.0.88"
        /*0030*/ 	.string	"Build cuda_13.0.r13.0/compiler.36424714_0"
        /*0030*/ 	.string	"-arch sm_100 -m 64 "



//--------------------- .note.nv.cuinfo           --------------------------
	.section	.note.nv.cuinfo,"",@"SHT_NOTE"
	.sectionflags	@"SHF_NOTE_NV_CUINFO"
        /*0018*/ 	.short	0x0002
        /*001a*/ 	.short	0x0064
        /*001c*/ 	.short	0x0082
	.zero		2


//--------------------- .nv.info                  --------------------------
	.section	.nv.info,"",@"SHT_CUDA_INFO"
	.align	4


	//----- nvinfo : EIATTR_REGCOUNT
	.align		4
        /*0000*/ 	.byte	0x04, 0x2f
        /*0002*/ 	.short	(.L_1 - .L_0)
	.align		4
.L_0:
        /*0004*/ 	.word	index@(_Z9rbxKernelPKfS0_PfS1_i)
        /*0008*/ 	.word	0x0000001a


	//----- nvinfo : EIATTR_FRAME_SIZE
	.align		4
.L_1:
        /*000c*/ 	.byte	0x04, 0x11
        /*000e*/ 	.short	(.L_3 - .L_2)
	.align		4
.L_2:
        /*0010*/ 	.word	index@(_Z9rbxKernelPKfS0_PfS1_i)
        /*0014*/ 	.word	0x00000000


	//----- nvinfo : EIATTR_REGCOUNT
	.align		4
.L_3:
        /*0018*/ 	.byte	0x04, 0x2f
        /*001a*/ 	.short	(.L_5 - .L_4)
	.align		4
.L_4:
        /*001c*/ 	.word	index@(_Z9rsiKernelPKfPKiS0_S0_S0_S0_Piii)
        /*0020*/ 	.word	0x00000020


	//----- nvinfo : EIATTR_FRAME_SIZE
	.align		4
.L_5:
        /*0024*/ 	.byte	0x04, 0x11
        /*0026*/ 	.short	(.L_7 - .L_6)
	.align		4
.L_6:
        /*0028*/ 	.word	index@($__internal_0_$__cuda_sm20_rcp_rn_f32_slowpath)
        /*002c*/ 	.word	0x00000000


	//----- nvinfo : EIATTR_FRAME_SIZE
	.align		4
.L_7:
        /*0030*/ 	.byte	0x04, 0x11
        /*0032*/ 	.short	(.L_9 - .L_8)
	.align		4
.L_8:
        /*0034*/ 	.word	index@(_Z9rsiKernelPKfPKiS0_S0_S0_S0_Piii)
        /*0038*/ 	.word	0x00000000


	//----- nvinfo : EIATTR_MIN_STACK_SIZE
	.align		4
.L_9:
        /*003c*/ 	.byte	0x04, 0x12
        /*003e*/ 	.short	(.L_11 - .L_10)
	.align		4
.L_10:
        /*0040*/ 	.word	index@(_Z9rsiKernelPKfPKiS0_S0_S0_S0_Piii)
        /*0044*/ 	.word	0x00000000


	//----- nvinfo : EIATTR_MIN_STACK_SIZE
	.align		4
.L_11:
        /*0048*/ 	.byte	0x04, 0x12
        /*004a*/ 	.short	(.L_13 - .L_12)
	.align		4
.L_12:
        /*004c*/ 	.word	index@(_Z9rbxKernelPKfS0_PfS1_i)
        /*0050*/ 	.word	0x00000000
.L_13:


//--------------------- .nv.compat                --------------------------
	.section	.nv.compat,"",@"SHT_CUDA_COMPAT_INFO"
	.align	4
        /*0000*/ 	.byte	0x02, 0x09, 0x00, 0x00, 0x02, 0x02, 0x01, 0x00, 0x02, 0x05, 0x05, 0x00, 0x03, 0x07, 0x01, 0x01
        /*0010*/ 	.byte	0x02, 0x03, 0x00, 0x00, 0x02, 0x06, 0x01, 0x00, 0x04, 0x0b, 0x08, 0x00, 0x01, 0x00, 0x00, 0x00
        /*0020*/ 	.byte	0x00, 0x00, 0x00, 0x00


//--------------------- .nv.info._Z9rsiKernelPKfPKiS0_S0_S0_S0_Piii --------------------------
	.section	.nv.info._Z9rsiKernelPKfPKiS0_S0_S0_S0_Piii,"",@"SHT_CUDA_INFO"
	.sectionflags	@""
	.align	4


	//----- nvinfo : EIATTR_CUDA_API_VERSION
	.align		4
        /*0000*/ 	.byte	0x04, 0x37
        /*0002*/ 	.short	(.L_15 - .L_14)
.L_14:
        /*0004*/ 	.word	0x00000082


	//----- nvinfo : EIATTR_KPARAM_INFO
	.align		4
.L_15:
        /*0008*/ 	.byte	0x04, 0x17
        /*000a*/ 	.short	(.L_17 - .L_16)
.L_16:
        /*000c*/ 	.word	0x00000000
        /*0010*/ 	.short	0x0008
        /*0012*/ 	.short	0x003c
        /*0014*/ 	.byte	0x00, 0xf0, 0x11, 0x00


	//----- nvinfo : EIATTR_KPARAM_INFO
	.align		4
.L_17:
        /*0018*/ 	.byte	0x04, 0x17
        /*001a*/ 	.short	(.L_19 - .L_18)
.L_18:
        /*001c*/ 	.word	0x00000000
        /*0020*/ 	.short	0x0007
        /*0022*/ 	.short	0x0038
        /*0024*/ 	.byte	0x00, 0xf0, 0x11, 0x00


	//----- nvinfo : EIATTR_KPARAM_INFO
	.align		4
.L_19:
        /*0028*/ 	.byte	0x04, 0x17
        /*002a*/ 	.short	(.L_21 - .L_20)
.L_20:
        /*002c*/ 	.word	0x00000000
        /*0030*/ 	.short	0x0006
        /*0032*/ 	.short	0x0030
        /*0034*/ 	.byte	0x00, 0xf5, 0x21, 0x00


	//----- nvinfo : EIATTR_KPARAM_INFO
	.align		4
.L_21:
        /*0038*/ 	.byte	0x04, 0x17
        /*003a*/ 	.short	(.L_23 - .L_22)
.L_22:
        /*003c*/ 	.word	0x00000000
        /*0040*/ 	.short	0x0005
        /*0042*/ 	.short	0x0028
        /*0044*/ 	.byte	0x00, 0xf5, 0x21, 0x00


	//----- nvinfo : EIATTR_KPARAM_INFO
	.align		4
.L_23:
        /*0048*/ 	.byte	0x04, 0x17
        /*004a*/ 	.short	(.L_25 - .L_24)
.L_24:
        /*004c*/ 	.word	0x00000000
        /*0050*/ 	.short	0x0004
        /*0052*/ 	.short	0x0020
        /*0054*/ 	.byte	0x00, 0xf5, 0x21, 0x00


	//----- nvinfo : EIATTR_KPARAM_INFO
	.align		4
.L_25:
        /*0058*/ 	.byte	0x04, 0x17
        /*005a*/ 	.short	(.L_27 - .L_26)
.L_26:
        /*005c*/ 	.word	0x00000000
        /*0060*/ 	.short	0x0003
        /*0062*/ 	.short	0x0018
        /*0064*/ 	.byte	0x00, 0xf5, 0x21, 0x00


	//----- nvinfo : EIATTR_KPARAM_INFO
	.align		4
.L_27:
        /*0068*/ 	.byte	0x04, 0x17
        /*006a*/ 	.short	(.L_29 - .L_28)
.L_28:
        /*006c*/ 	.word	0x00000000
        /*0070*/ 	.short	0x0002
        /*0072*/ 	.short	0x0010
        /*0074*/ 	.byte	0x00, 0xf5, 0x21, 0x00


	//----- nvinfo : EIATTR_KPARAM_INFO
	.align		4
.L_29:
        /*0078*/ 	.byte	0x04, 0x17
        /*007a*/ 	.short	(.L_31 - .L_30)
.L_30:
        /*007c*/ 	.word	0x00000000
        /*0080*/ 	.short	0x0001
        /*0082*/ 	.short	0x0008
        /*0084*/ 	.byte	0x00, 0xf5, 0x21, 0x00


	//----- nvinfo : EIATTR_KPARAM_INFO
	.align		4
.L_31:
        /*0088*/ 	.byte	0x04, 0x17
        /*008a*/ 	.short	(.L_33 - .L_32)
.L_32:
        /*008c*/ 	.word	0x00000000
        /*0090*/ 	.short	0x0000
        /*0092*/ 	.short	0x0000
        /*0094*/ 	.byte	0x00, 0xf5, 0x21, 0x00


	//----- nvinfo : EIATTR_SPARSE_MMA_MASK
	.align		4
.L_33:
        /*0098*/ 	.byte	0x03, 0x50
        /*009a*/ 	.short	0x0000


	//----- nvinfo : EIATTR_MAXREG_COUNT
	.align		4
        /*009c*/ 	.byte	0x03, 0x1b
        /*009e*/ 	.short	0x00ff


	//----- nvinfo : EIATTR_NUM_BARRIERS
	.align		4
        /*00a0*/ 	.byte	0x02, 0x4c
        /*00a2*/ 	.byte	0x01
	.zero		1


	//----- nvinfo : EIATTR_MERCURY_ISA_VERSION
	.align		4
        /*00a4*/ 	.byte	0x03, 0x5f
        /*00a6*/ 	.short	0x0101


	//----- nvinfo : EIATTR_UNUSED_LOAD_BYTE_OFFSET
	.align		4
        /*00a8*/ 	.byte	0x04, 0x44
        /*00aa*/ 	.short	(.L_35 - .L_34)


	//   ....[0]....
.L_34:
        /*00ac*/ 	.word	0x00000690
        /*00b0*/ 	.word	0x0000fff0


	//   ....[1]....
        /*00b4*/ 	.word	0x000006a0
        /*00b8*/ 	.word	0x00000fff


	//----- nvinfo : EIATTR_VRC_CTA_INIT_COUNT
	.align		4
.L_35:
        /*00bc*/ 	.byte	0x02, 0x4a
	.zero		1
	.zero		1


	//----- nvinfo : EIATTR_EXIT_INSTR_OFFSETS
	.align		4
        /*00c0*/ 	.byte	0x04, 0x1c
        /*00c2*/ 	.short	(.L_37 - .L_36)


	//   ....[0]....
.L_36:
        /*00c4*/ 	.word	0x00000630


	//   ....[1]....
        /*00c8*/ 	.word	0x00000f80


	//----- nvinfo : EIATTR_CRS_STACK_SIZE
	.align		4
.L_37:
        /*00cc*/ 	.byte	0x04, 0x1e
        /*00ce*/ 	.short	(.L_39 - .L_38)
.L_38:
        /*00d0*/ 	.word	0x00000000


	//----- nvinfo : EIATTR_CBANK_PARAM_SIZE
	.align		4
.L_39:
        /*00d4*/ 	.byte	0x03, 0x19
        /*00d6*/ 	.short	0x0040


	//----- nvinfo : EIATTR_PARAM_CBANK
	.align		4
        /*00d8*/ 	.byte	0x04, 0x0a
        /*00da*/ 	.short	(.L_41 - .L_40)
	.align		4
.L_40:
        /*00dc*/ 	.word	index@(.nv.constant0._Z9rsiKernelPKfPKiS0_S0_S0_S0_Piii)
        /*00e0*/ 	.short	0x0380
        /*00e2*/ 	.short	0x0040


	//----- nvinfo : EIATTR_SW_WAR
	.align		4
.L_41:
        /*00e4*/ 	.byte	0x04, 0x36
        /*00e6*/ 	.short	(.L_43 - .L_42)
.L_42:
        /*00e8*/ 	.word	0x00000008
.L_43:


//--------------------- .nv.info._Z9rbxKernelPKfS0_PfS1_i --------------------------
	.section	.nv.info._Z9rbxKernelPKfS0_PfS1_i,"",@"SHT_CUDA_INFO"
	.sectionflags	@""
	.align	4


	//----- nvinfo : EIATTR_CUDA_API_VERSION
	.align		4
        /*0000*/ 	.byte	0x04, 0x37
        /*0002*/ 	.short	(.L_45 - .L_44)
.L_44:
        /*0004*/ 	.word	0x00000082


	//----- nvinfo : EIATTR_KPARAM_INFO
	.align		4
.L_45:
        /*0008*/ 	.byte	0x04, 0x17
        /*000a*/ 	.short	(.L_47 - .L_46)
.L_46:
        /*000c*/ 	.word	0x00000000
        /*0010*/ 	.short	0x0004
        /*0012*/ 	.short	0x0020
        /*0014*/ 	.byte	0x00, 0xf0, 0x11, 0x00


	//----- nvinfo : EIATTR_KPARAM_INFO
	.align		4
.L_47:
        /*0018*/ 	.byte	0x04, 0x17
        /*001a*/ 	.short	(.L_49 - .L_48)
.L_48:
        /*001c*/ 	.word	0x00000000
        /*0020*/ 	.short	0x0003
        /*0022*/ 	.short	0x0018
        /*0024*/ 	.byte	0x00, 0xf5, 0x21, 0x00


	//----- nvinfo : EIATTR_KPARAM_INFO
	.align		4
.L_49:
        /*0028*/ 	.byte	0x04, 0x17
        /*002a*/ 	.short	(.L_51 - .L_50)
.L_50:
        /*002c*/ 	.word	0x00000000
        /*0030*/ 	.short	0x0002
        /*0032*/ 	.short	0x0010
        /*0034*/ 	.byte	0x00, 0xf5, 0x21, 0x00


	//----- nvinfo : EIATTR_KPARAM_INFO
	.align		4
.L_51:
        /*0038*/ 	.byte	0x04, 0x17
        /*003a*/ 	.short	(.L_53 - .L_52)
.L_52:
        /*003c*/ 	.word	0x00000000
        /*0040*/ 	.short	0x0001
        /*0042*/ 	.short	0x0008
        /*0044*/ 	.byte	0x00, 0xf5, 0x21, 0x00


	//----- nvinfo : EIATTR_KPARAM_INFO
	.align		4
.L_53:
        /*0048*/ 	.byte	0x04, 0x17
        /*004a*/ 	.short	(.L_55 - .L_54)
.L_54:
        /*004c*/ 	.word	0x00000000
        /*0050*/ 	.short	0x0000
        /*0052*/ 	.short	0x0000
        /*0054*/ 	.byte	0x00, 0xf5, 0x21, 0x00


	//----- nvinfo : EIATTR_SPARSE_MMA_MASK
	.align		4
.L_55:
        /*0058*/ 	.byte	0x03, 0x50
        /*005a*/ 	.short	0x0000


	//----- nvinfo : EIATTR_MAXREG_COUNT
	.align		4
        /*005c*/ 	.byte	0x03, 0x1b
        /*005e*/ 	.short	0x00ff


	//----- nvinfo : EIATTR_MERCURY_ISA_VERSION
	.align		4
        /*0060*/ 	.byte	0x03, 0x5f
        /*0062*/ 	.short	0x0101


	//----- nvinfo : EIATTR_VRC_CTA_INIT_COUNT
	.align		4
        /*0064*/ 	.byte	0x02, 0x4a
	.zero		1
	.zero		1


	//----- nvinfo : EIATTR_EXIT_INSTR_OFFSETS
	.align		4
        /*0068*/ 	.byte	0x04, 0x1c
        /*006a*/ 	.short	(.L_57 - .L_56)


	//   ....[0]....
.L_56:
        /*006c*/ 	.word	0x00000070


	//   ....[1]....
        /*0070*/ 	.word	0x00000270


	//----- nvinfo : EIATTR_CBANK_PARAM_SIZE
	.align		4
.L_57:
        /*0074*/ 	.byte	0x03, 0x19
        /*0076*/ 	.short	0x0024


	//----- nvinfo : EIATTR_PARAM_CBANK
	.align		4
        /*0078*/ 	.byte	0x04, 0x0a
        /*007a*/ 	.short	(.L_59 - .L_58)
	.align		4
.L_58:
        /*007c*/ 	.word	index@(.nv.constant0._Z9rbxKernelPKfS0_PfS1_i)
        /*0080*/ 	.short	0x0380
        /*0082*/ 	.short	0x0024


	//----- nvinfo : EIATTR_SW_WAR
	.align		4
.L_59:
        /*0084*/ 	.byte	0x04, 0x36
        /*0086*/ 	.short	(.L_61 - .L_60)
.L_60:
        /*0088*/ 	.word	0x00000008
.L_61:


//--------------------- .nv.callgraph             --------------------------
	.section	.nv.callgraph,"",@"SHT_CUDA_CALLGRAPH"
	.align	4
	.sectionentsize	8
	.align		4
        /*0000*/ 	.word	0x00000000
	.align		4
        /*0004*/ 	.word	0xffffffff
	.align		4
        /*0008*/ 	.word	0x00000000
	.align		4
        /*000c*/ 	.word	0xfffffffe
	.align		4
        /*0010*/ 	.word	0x00000000
	.align		4
        /*0014*/ 	.word	0xfffffffd
	.align		4
        /*0018*/ 	.word	0x00000000
	.align		4
        /*001c*/ 	.word	0xfffffffc


//--------------------- .text._Z9rsiKernelPKfPKiS0_S0_S0_S0_Piii --------------------------
	.section	.text._Z9rsiKernelPKfPKiS0_S0_S0_S0_Piii,"ax",@progbits
	.align	128
        .global         _Z9rsiKernelPKfPKiS0_S0_S0_S0_Piii
        .type           _Z9rsiKernelPKfPKiS0_S0_S0_S0_Piii,@function
        .size           _Z9rsiKernelPKfPKiS0_S0_S0_S0_Piii,(.L_x_23 - _Z9rsiKernelPKfPKiS0_S0_S0_S0_Piii)
        .other          _Z9rsiKernelPKfPKiS0_S0_S0_S0_Piii,@"STO_CUDA_ENTRY STV_DEFAULT"
_Z9rsiKernelPKfPKiS0_S0_S0_S0_Piii:
.text._Z9rsiKernelPKfPKiS0_S0_S0_S0_Piii:
[----:B------:R-:W-:Y:S01]  /*0000*/  LDC R1, c[0x0][0x37c] ;  /* 0x0000df00ff017b82 */ /* 0x000fe20000000800 */
[----:B------:R-:W0:Y:S07]  /*0010*/  S2R R5, SR_CTAID.X ;  /* 0x0000000000057919 */ /* 0x000e2e0000002500 */
[----:B------:R-:W0:Y:S01]  /*0020*/  S2UR UR4, SR_CTAID.Y ;  /* 0x00000000000479c3 */ /* 0x000e220000002600 */
[----:B------:R-:W1:Y:S01]  /*0030*/  LDCU UR8, c[0x0][0x3b8] ;  /* 0x00007700ff0877ac */ /* 0x000e620008000800 */
[----:B------:R-:W-:Y:S01]  /*0040*/  BSSY.RECONVERGENT B0, `(.L_x_0) ;  /* 0x000005a000007945 */ /* 0x000fe20003800200 */
[----:B------:R-:W2:Y:S01]  /*0050*/  S2R R3, SR_TID.X ;  /* 0x0000000000037919 */ /* 0x000ea20000002100 */
[----:B------:R-:W3:Y:S04]  /*0060*/  LDCU.64 UR6, c[0x0][0x358] ;  /* 0x00006b00ff0677ac */ /* 0x000ee80008000a00 */
[----:B------:R-:W0:Y:S02]  /*0070*/  LDC R0, c[0x0][0x370] ;  /* 0x0000dc00ff007b82 */ /* 0x000e240000000800 */
[----:B0-----:R-:W-:-:S05]  /*0080*/  IMAD R0, R0, UR4, R5 ;  /* 0x0000000400007c24 */ /* 0x001fca000f8e0205 */
[----:B-1----:R-:W-:-:S04]  /*0090*/  ISETP.GE.AND P0, PT, R0, UR8, PT ;  /* 0x0000000800007c0c */ /* 0x002fc8000bf06270 */
[----:B--2---:R-:W-:-:S13]  /*00a0*/  ISETP.NE.OR P0, PT, R3, RZ, P0 ;  /* 0x000000ff0300720c */ /* 0x004fda0000705670 */
[----:B---3--:R-:W-:Y:S05]  /*00b0*/  @P0 BRA `(.L_x_1) ;  /* 0x0000000400480947 */ /* 0x008fea0003800000 */
[----:B------:R-:W0:Y:S01]  /*00c0*/  LDC.64 R8, c[0x0][0x388] ;  /* 0x0000e200ff087b82 */ /* 0x000e220000000a00 */
[----:B------:R-:W-:-:S07]  /*00d0*/  IMAD R5, R0, 0x3, RZ ;  /* 0x0000000300057824 */ /* 0x000fce00078e02ff */
[----:B------:R-:W1:Y:S01]  /*00e0*/  LDC.64 R16, c[0x0][0x380] ;  /* 0x0000e000ff107b82 */ /* 0x000e620000000a00 */
[----:B0-----:R-:W-:-:S05]  /*00f0*/  IMAD.WIDE R8, R5, 0x4, R8 ;  /* 0x0000000405087825 */ /* 0x001fca00078e0208 */
[----:B------:R-:W2:Y:S04]  /*0100*/  LDG.E.CONSTANT R2, desc[UR6][R8.64] ;  /* 0x0000000608027981 */ /* 0x000ea8000c1e9900 */
[----:B------:R-:W3:Y:S04]  /*0110*/  LDG.E.CONSTANT R4, desc[UR6][R8.64+0x4] ;  /* 0x0000040608047981 */ /* 0x000ee8000c1e9900 */
[----:B------:R-:W4:Y:S01]  /*0120*/  LDG.E.CONSTANT R5, desc[UR6][R8.64+0x8] ;  /* 0x0000080608057981 */ /* 0x000f22000c1e9900 */
[----:B------:R-:W0:Y:S01]  /*0130*/  S2UR UR5, SR_CgaCtaId ;  /* 0x00000000000579c3 */ /* 0x000e220000008800 */
[----:B--2---:R-:W-:-:S02]  /*0140*/  IMAD R13, R2, 0x3, RZ ;  /* 0x00000003020d7824 */ /* 0x004fc400078e02ff */
[----:B---3--:R-:W-:Y:S02]  /*0150*/  IMAD R15, R4, 0x3, RZ ;  /* 0x00000003040f7824 */ /* 0x008fe400078e02ff */
[----:B-1----:R-:W-:-:S04]  /*0160*/  IMAD.WIDE R12, R13, 0x4, R16 ;  /* 0x000000040d0c7825 */ /* 0x002fc800078e0210 */
[--C-:B------:R-:W-:Y:S01]  /*0170*/  IMAD.WIDE R14, R15, 0x4, R16.reuse ;  /* 0x000000040f0e7825 */ /* 0x100fe200078e0210 */
[----:B------:R-:W2:Y:S03]  /*0180*/  LDG.E.CONSTANT R4, desc[UR6][R12.64] ;  /* 0x000000060c047981 */ /* 0x000ea6000c1e9900 */
[----:B----4-:R-:W-:Y:S01]  /*0190*/  IMAD R5, R5, 0x3, RZ ;  /* 0x0000000305057824 */ /* 0x010fe200078e02ff */
[----:B------:R-:W2:Y:S03]  /*01a0*/  LDG.E.CONSTANT R7, desc[UR6][R14.64] ;  /* 0x000000060e077981 */ /* 0x000ea6000c1e9900 */
[----:B------:R-:W-:Y:S01]  /*01b0*/  IMAD.WIDE R16, R5, 0x4, R16 ;  /* 0x0000000405107825 */ /* 0x000fe200078e0210 */
[----:B------:R-:W3:Y:S04]  /*01c0*/  LDG.E.CONSTANT R6, desc[UR6][R12.64+0x8] ;  /* 0x000008060c067981 */ /* 0x000ee8000c1e9900 */
[----:B------:R-:W3:Y:S04]  /*01d0*/  LDG.E.CONSTANT R5, desc[UR6][R12.64+0x4] ;  /* 0x000004060c057981 */ /* 0x000ee8000c1e9900 */
[----:B------:R-:W4:Y:S04]  /*01e0*/  LDG.E.CONSTANT R8, desc[UR6][R14.64+0x4] ;  /* 0x000004060e087981 */ /* 0x000f28000c1e9900 */
[----:B------:R-:W4:Y:S04]  /*01f0*/  LDG.E.CONSTANT R9, desc[UR6][R14.64+0x8] ;  /* 0x000008060e097981 */ /* 0x000f28000c1e9900 */
[----:B------:R-:W4:Y:S04]  /*0200*/  LDG.E.CONSTANT R10, desc[UR6][R16.64] ;  /* 0x00000006100a7981 */ /* 0x000f28000c1e9900 */
[----:B------:R-:W4:Y:S04]  /*0210*/  LDG.E.CONSTANT R11, desc[UR6][R16.64+0x4] ;  /* 0x00000406100b7981 */ /* 0x000f28000c1e9900 */
[----:B------:R-:W5:Y:S01]  /*0220*/  LDG.E.CONSTANT R19, desc[UR6][R16.64+0x8] ;  /* 0x0000080610137981 */ /* 0x000f62000c1e9900 */
[----:B------:R-:W-:-:S02]  /*0230*/  UMOV UR4, 0x400 ;  /* 0x0000040000047882 */ /* 0x000fc40000000000 */
[----:B0-----:R-:W-:Y:S01]  /*0240*/  ULEA UR4, UR5, UR4, 0x18 ;  /* 0x0000000405047291 */ /* 0x001fe2000f8ec0ff */
[----:B--2---:R-:W-:-:S08]  /*0250*/  FSETP.GT.AND P0, PT, R4, R7, PT ;  /* 0x000000070400720b */ /* 0x004fd00003f04000 */
[----:B---3--:R0:W-:Y:S04]  /*0260*/  STS.128 [UR4], R4 ;  /* 0x00000004ff007988 */ /* 0x0081e80008000c04 */
[----:B----4-:R0:W-:Y:S04]  /*0270*/  STS.128 [UR4+0x10], R8 ;  /* 0x00001008ff007988 */ /* 0x0101e80008000c04 */
[----:B-----5:R0:W-:Y:S01]  /*0280*/  STS [UR4+0x20], R19 ;  /* 0x00002013ff007988 */ /* 0x0201e20008000804 */
[----:B------:R-:W-:Y:S05]  /*0290*/  @!P0 BRA `(.L_x_2) ;  /* 0x00000000001c8947 */ /* 0x000fea0003800000 */
[----:B------:R-:W-:-:S13]  /*02a0*/  FSETP.GT.AND P0, PT, R4, R10, PT ;  /* 0x0000000a0400720b */ /* 0x000fda0003f04000 */
[----:B------:R-:W-:Y:S01]  /*02b0*/  @P0 FMNMX R2, R7, R10, PT ;  /* 0x0000000a07020209 */ /* 0x000fe20003800000 */
[----:B------:R1:W-:Y:S04]  /*02c0*/  @P0 STS [UR4+0x30], R4 ;  /* 0x00003004ff000988 */ /* 0x0003e80008000804 */
[----:B------:R1:W-:Y:S04]  /*02d0*/  @P0 STS [UR4+0x24], R2 ;  /* 0x00002402ff000988 */ /* 0x0003e80008000804 */
[----:B------:R1:W-:Y:S04]  /*02e0*/  @!P0 STS [UR4+0x30], R10 ;  /* 0x0000300aff008988 */ /* 0x0003e80008000804 */
[----:B------:R1:W-:Y:S01]  /*02f0*/  @!P0 STS [UR4+0x24], R7 ;  /* 0x00002407ff008988 */ /* 0x0003e20008000804 */
[----:B------:R-:W-:Y:S05]  /*0300*/  BRA `(.L_x_3) ;  /* 0x0000000000187947 */ /* 0x000fea0003800000 */
.L_x_2:
[----:B------:R-:W-:-:S13]  /*0310*/  FSETP.GT.AND P0, PT, R7, R10, PT ;  /* 0x0000000a0700720b */ /* 0x000fda0003f04000 */
[----:B------:R-:W-:Y:S01]  /*0320*/  @P0 FMNMX R2, R4, R10, PT ;  /* 0x0000000a04020209 */ /* 0x000fe20003800000 */
[----:B------:R2:W-:Y:S04]  /*0330*/  @P0 STS [UR4+0x30], R7 ;  /* 0x00003007ff000988 */ /* 0x0005e80008000804 */
[----:B------:R2:W-:Y:S04]  /*0340*/  @P0 STS [UR4+0x24], R2 ;  /* 0x00002402ff000988 */ /* 0x0005e80008000804 */
[----:B------:R2:W-:Y:S04]  /*0350*/  @!P0 STS [UR4+0x30], R10 ;  /* 0x0000300aff008988 */ /* 0x0005e80008000804 */
[----:B------:R2:W-:Y:S02]  /*0360*/  @!P0 STS [UR4+0x24], R4 ;  /* 0x00002404ff008988 */ /* 0x0005e40008000804 */
.L_x_3:
[----:B------:R-:W-:-:S13]  /*0370*/  FSETP.GT.AND P0, PT, R5, R8, PT ;  /* 0x000000080500720b */ /* 0x000fda0003f04000 */
[----:B------:R-:W-:Y:S05]  /*0380*/  @P0 BRA `(.L_x_4) ;  /* 0x00000000001c0947 */ /* 0x000fea0003800000 */
[----:B------:R-:W-:-:S13]  /*0390*/  FSETP.GT.AND P0, PT, R8, R11, PT ;  /* 0x0000000b0800720b */ /* 0x000fda0003f04000 */
[----:B-12---:R-:W-:Y:S01]  /*03a0*/  @P0 FMNMX R2, R5, R11, PT ;  /* 0x0000000b05020209 */ /* 0x006fe20003800000 */
[----:B------:R2:W-:Y:S04]  /*03b0*/  @!P0 STS [UR4+0x34], R11 ;  /* 0x0000340bff008988 */ /* 0x0005e80008000804 */
[----:B------:R2:W-:Y:S04]  /*03c0*/  @!P0 STS [UR4+0x28], R5 ;  /* 0x00002805ff008988 */ /* 0x0005e80008000804 */
[----:B------:R2:W-:Y:S04]  /*03d0*/  @P0 STS [UR4+0x28], R2 ;  /* 0x00002802ff000988 */ /* 0x0005e80008000804 */
[----:B------:R2:W-:Y:S01]  /*03e0*/  @P0 STS [UR4+0x34], R8 ;  /* 0x00003408ff000988 */ /* 0x0005e20008000804 */
[----:B------:R-:W-:Y:S05]  /*03f0*/  BRA `(.L_x_5) ;  /* 0x0000000000187947 */ /* 0x000fea0003800000 */
.L_x_4:
[----:B------:R-:W-:-:S13]  /*0400*/  FSETP.GT.AND P0, PT, R5, R11, PT ;  /* 0x0000000b0500720b */ /* 0x000fda0003f04000 */
[----:B-12---:R-:W-:Y:S01]  /*0410*/  @P0 FMNMX R2, R8, R11, PT ;  /* 0x0000000b08020209 */ /* 0x006fe20003800000 */
[----:B------:R1:W-:Y:S04]  /*0420*/  @!P0 STS [UR4+0x34], R11 ;  /* 0x0000340bff008988 */ /* 0x0003e80008000804 */
[----:B------:R1:W-:Y:S04]  /*0430*/  @!P0 STS [UR4+0x28], R8 ;  /* 0x00002808ff008988 */ /* 0x0003e80008000804 */
[----:B------:R1:W-:Y:S04]  /*0440*/  @P0 STS [UR4+0x28], R2 ;  /* 0x00002802ff000988 */ /* 0x0003e80008000804 */
[----:B------:R1:W-:Y:S02]  /*0450*/  @P0 STS [UR4+0x34], R5 ;  /* 0x00003405ff000988 */ /* 0x0003e40008000804 */
.L_x_5:
        /* <DEDUP_REMOVED lines=9> */
.L_x_6:
[----:B------:R-:W-:-:S13]  /*04f0*/  FSETP.GT.AND P0, PT, R6, R19, PT ;  /* 0x000000130600720b */ /* 0x000fda0003f04000 */
[----:B-12---:R-:W-:Y:S01]  /*0500*/  @P0 FMNMX R2, R9, R19, PT ;  /* 0x0000001309020209 */ /* 0x006fe20003800000 */
[----:B------:R2:W-:Y:S04]  /*0510*/  @!P0 STS [UR4+0x38], R19 ;  /* 0x00003813ff008988 */ /* 0x0005e80008000804 */
[----:B------:R2:W-:Y:S04]  /*0520*/  @!P0 STS [UR4+0x2c], R9 ;  /* 0x00002c09ff008988 */ /* 0x0005e80008000804 */
[----:B------:R2:W-:Y:S04]  /*0530*/  @P0 STS [UR4+0x2c], R2 ;  /* 0x00002c02ff000988 */ /* 0x0005e80008000804 */
[----:B------:R2:W-:Y:S02]  /*0540*/  @P0 STS [UR4+0x38], R6 ;  /* 0x00003806ff000988 */ /* 0x0005e40008000804 */
.L_x_7:
[----:B012---:R-:W-:Y:S01]  /*0550*/  FADD R9, -R6, R9 ;  /* 0x0000000906097221 */ /* 0x007fe20000000100 */
[C---:B------:R-:W-:Y:S01]  /*0560*/  FADD R10, -R4.reuse, R10 ;  /* 0x0000000a040a7221 */ /* 0x040fe20000000100 */
[C---:B------:R-:W-:Y:S01]  /*0570*/  FADD R8, -R5.reuse, R8 ;  /* 0x0000000805087221 */ /* 0x040fe20000000100 */
[----:B------:R-:W-:Y:S01]  /*0580*/  FADD R11, -R5, R11 ;  /* 0x0000000b050b7221 */ /* 0x000fe20000000100 */
[----:B------:R-:W-:Y:S01]  /*0590*/  FADD R4, -R4, R7 ;  /* 0x0000000704047221 */ /* 0x000fe20000000100 */
[----:B------:R-:W-:-:S03]  /*05a0*/  FADD R6, -R6, R19 ;  /* 0x0000001306067221 */ /* 0x000fc60000000100 */
[----:B------:R0:W-:Y:S04]  /*05b0*/  STS.128 [UR4+0x40], R8 ;  /* 0x00004008ff007988 */ /* 0x0001e80008000c04 */
[----:B------:R0:W-:Y:S04]  /*05c0*/  STS [UR4+0x3c], R4 ;  /* 0x00003c04ff007988 */ /* 0x0001e80008000804 */
[----:B------:R0:W-:Y:S02]  /*05d0*/  STS [UR4+0x50], R6 ;  /* 0x00005006ff007988 */ /* 0x0001e40008000804 */
.L_x_1:
[----:B------:R-:W-:Y:S05]  /*05e0*/  BSYNC.RECONVERGENT B0 ;  /* 0x0000000000007941 */ /* 0x000fea0003800200 */
.L_x_0:
[----:B------:R-:W1:Y:S01]  /*05f0*/  LDCU UR4, c[0x0][0x3bc] ;  /* 0x00007780ff0477ac */ /* 0x000e620008000800 */
[----:B------:R-:W-:Y:S01]  /*0600*/  BAR.SYNC.DEFER_BLOCKING 0x0 ;  /* 0x0000000000007b1d */ /* 0x000fe20000010000 */
[----:B-1----:R-:W-:-:S04]  /*0610*/  ISETP.GE.AND P0, PT, R3, UR4, PT ;  /* 0x0000000403007c0c */ /* 0x002fc8000bf06270 */
[----:B------:R-:W-:-:S13]  /*0620*/  ISETP.GE.OR P0, PT, R0, UR8, P0 ;  /* 0x0000000800007c0c */ /* 0x000fda0008706670 */
[----:B------:R-:W-:Y:S05]  /*0630*/  @P0 EXIT ;  /* 0x000000000000094d */ /* 0x000fea0003800000 */
[----:B------:R-:W1:Y:S01]  /*0640*/  S2UR UR5, SR_CgaCtaId ;  /* 0x00000000000579c3 */ /* 0x000e620000008800 */
[----:B------:R-:W-:Y:S01]  /*0650*/  UMOV UR4, 0x400 ;  /* 0x0000040000047882 */ /* 0x000fe20000000000 */
[----:B------:R-:W2:Y:S01]  /*0660*/  LDCU UR10, c[0x0][0x3bc] ;  /* 0x00007780ff0a77ac */ /* 0x000ea20008000800 */
[----:B------:R-:W3:Y:S01]  /*0670*/  LDCU.64 UR8, c[0x0][0x3a8] ;  /* 0x00007500ff0877ac */ /* 0x000ee20008000a00 */
[----:B-1----:R-:W-:-:S09]  /*0680*/  ULEA UR4, UR5, UR4, 0x18 ;  /* 0x0000000405047291 */ /* 0x002fd2000f8ec0ff */
[----:B------:R-:W1:Y:S04]  /*0690*/  LDS.128 R12, [UR4+0x20] ;  /* 0x00002004ff0c7984 */ /* 0x000e680008000c00 */
[----:B------:R-:W4:Y:S04]  /*06a0*/  LDS.128 R16, [UR4] ;  /* 0x00000004ff107984 */ /* 0x000f280008000c00 */
[----:B------:R-:W1:Y:S04]  /*06b0*/  LDS R20, [UR4+0x50] ;  /* 0x00005004ff147984 */ /* 0x000e680008000800 */
[----:B0-----:R-:W0:Y:S04]  /*06c0*/  LDS.128 R4, [UR4+0x30] ;  /* 0x00003004ff047984 */ /* 0x001e280008000c00 */
[----:B--23--:R-:W0:Y:S02]  /*06d0*/  LDS.128 R8, [UR4+0x40] ;  /* 0x00004004ff087984 */ /* 0x00ce240008000c00 */
.L_x_16:
[----:B0-----:R-:W2:Y:S01]  /*06e0*/  LDC.64 R22, c[0x0][0x3a0] ;  /* 0x0000e800ff167b82 */ /* 0x001ea20000000a00 */
[----:B------:R-:W-:-:S04]  /*06f0*/  IMAD R0, R3, 0x3, RZ ;  /* 0x0000000303007824 */ /* 0x000fc800078e02ff */
[----:B--2---:R-:W-:-:S05]  /*0700*/  IMAD.WIDE R22, R0, 0x4, R22 ;  /* 0x0000000400167825 */ /* 0x004fca00078e0216 */
[----:B----4-:R-:W0:Y:S01]  /*0710*/  LDG.E.CONSTANT R19, desc[UR6][R22.64] ;  /* 0x0000000616137981 */ /* 0x010e22000c1e9900 */
[----:B------:R-:W-:Y:S01]  /*0720*/  BSSY.RECONVERGENT B0, `(.L_x_8) ;  /* 0x0000081000007945 */ /* 0x000fe20003800200 */
[----:B0-----:R-:W-:-:S13]  /*0730*/  FSETP.GT.AND P0, PT, R19, R4, PT ;  /* 0x000000041300720b */ /* 0x001fda0003f04000 */
[----:B------:R-:W-:Y:S05]  /*0740*/  @P0 BRA `(.L_x_9) ;  /* 0x0000000400f80947 */ /* 0x000fea0003800000 */
[----:B------:R-:W-:Y:S02]  /*0750*/  SHF.R.S32.HI R19, RZ, 0x1f, R0 ;  /* 0x0000001fff137819 */ /* 0x000fe40000011400 */
[----:B------:R-:W-:-:S04]  /*0760*/  LEA R24, P0, R0, UR8, 0x2 ;  /* 0x0000000800187c11 */ /* 0x000fc8000f8010ff */
[----:B------:R-:W-:-:S05]  /*0770*/  LEA.HI.X R25, R0, UR9, R19, 0x2, P0 ;  /* 0x0000000900197c11 */ /* 0x000fca00080f1413 */
[----:B------:R-:W1:Y:S02]  /*0780*/  LDG.E.CONSTANT R2, desc[UR6][R24.64] ;  /* 0x0000000618027981 */ /* 0x000e64000c1e9900 */
[----:B-1----:R-:W-:-:S13]  /*0790*/  FSETP.GEU.AND P0, PT, R2, R13, PT ;  /* 0x0000000d0200720b */ /* 0x002fda0003f0e000 */
[----:B------:R-:W-:Y:S05]  /*07a0*/  @!P0 BRA `(.L_x_9) ;  /* 0x0000000400e08947 */ /* 0x000fea0003800000 */
[----:B------:R-:W2:Y:S02]  /*07b0*/  LDG.E.CONSTANT R2, desc[UR6][R22.64+0x4] ;  /* 0x0000040616027981 */ /* 0x000ea4000c1e9900 */
[----:B--2---:R-:W-:-:S13]  /*07c0*/  FSETP.GT.AND P0, PT, R2, R5, PT ;  /* 0x000000050200720b */ /* 0x004fda0003f04000 */
[----:B------:R-:W-:Y:S05]  /*07d0*/  @P0 BRA `(.L_x_9) ;  /* 0x0000000400d40947 */ /* 0x000fea0003800000 */
[----:B------:R-:W2:Y:S02]  /*07e0*/  LDG.E.CONSTANT R19, desc[UR6][R24.64+0x4] ;  /* 0x0000040618137981 */ /* 0x000ea4000c1e9900 */
[----:B--2---:R-:W-:-:S13]  /*07f0*/  FSETP.GEU.AND P0, PT, R19, R14, PT ;  /* 0x0000000e1300720b */ /* 0x004fda0003f0e000 */
[----:B------:R-:W-:Y:S05]  /*0800*/  @!P0 BRA `(.L_x_9) ;  /* 0x0000000400c88947 */ /* 0x000fea0003800000 */
[----:B------:R-:W2:Y:S02]  /*0810*/  LDG.E.CONSTANT R23, desc[UR6][R22.64+0x8] ;  /* 0x0000080616177981 */ /* 0x000ea4000c1e9900 */
[----:B--2---:R-:W-:-:S13]  /*0820*/  FSETP.GT.AND P0, PT, R23, R6, PT ;  /* 0x000000061700720b */ /* 0x004fda0003f04000 */
[----:B------:R-:W-:Y:S05]  /*0830*/  @P0 BRA `(.L_x_9) ;  /* 0x0000000400bc0947 */ /* 0x000fea0003800000 */
[----:B------:R-:W2:Y:S02]  /*0840*/  LDG.E.CONSTANT R24, desc[UR6][R24.64+0x8] ;  /* 0x0000080618187981 */ /* 0x000ea4000c1e9900 */
[----:B--2---:R-:W-:-:S13]  /*0850*/  FSETP.GEU.AND P0, PT, R24, R15, PT ;  /* 0x0000000f1800720b */ /* 0x004fda0003f0e000 */
[----:B------:R-:W-:Y:S05]  /*0860*/  @!P0 BRA `(.L_x_9) ;  /* 0x0000000400b08947 */ /* 0x000fea0003800000 */
[----:B------:R-:W0:Y:S08]  /*0870*/  LDC.64 R22, c[0x0][0x398] ;  /* 0x0000e600ff167b82 */ /* 0x000e300000000a00 */
[----:B------:R-:W1:Y:S01]  /*0880*/  LDC.64 R28, c[0x0][0x390] ;  /* 0x0000e400ff1c7b82 */ /* 0x000e620000000a00 */
[----:B0-----:R-:W-:-:S05]  /*0890*/  IMAD.WIDE R22, R0, 0x4, R22 ;  /* 0x0000000400167825 */ /* 0x001fca00078e0216 */
[----:B------:R-:W2:Y:S01]  /*08a0*/  LDG.E.CONSTANT R2, desc[UR6][R22.64] ;  /* 0x0000000616027981 */ /* 0x000ea2000c1e9900 */
[----:B-1----:R-:W-:-:S03]  /*08b0*/  IMAD.WIDE R28, R0, 0x4, R28 ;  /* 0x00000004001c7825 */ /* 0x002fc600078e021c */
[----:B------:R-:W3:Y:S04]  /*08c0*/  LDG.E.CONSTANT R12, desc[UR6][R22.64+0x8] ;  /* 0x00000806160c7981 */ /* 0x000ee8000c1e9900 */
[----:B------:R-:W2:Y:S04]  /*08d0*/  LDG.E.CONSTANT R21, desc[UR6][R28.64] ;  /* 0x000000061c157981 */ /* 0x000ea8000c1e9900 */
[----:B------:R-:W3:Y:S04]  /*08e0*/  LDG.E.CONSTANT R19, desc[UR6][R28.64+0x8] ;  /* 0x000008061c137981 */ /* 0x000ee8000c1e9900 */
[----:B------:R-:W4:Y:S04]  /*08f0*/  LDG.E.CONSTANT R25, desc[UR6][R22.64+0x4] ;  /* 0x0000040616197981 */ /* 0x000f28000c1e9900 */
[----:B------:R-:W4:Y:S01]  /*0900*/  LDG.E.CONSTANT R28, desc[UR6][R28.64+0x4] ;  /* 0x000004061c1c7981 */ /* 0x000f22000c1e9900 */
[----:B------:R-:W-:Y:S01]  /*0910*/  UMOV UR4, 0xa0b5ed8d ;  /* 0xa0b5ed8d00047882 */ /* 0x000fe20000000000 */
[----:B------:R-:W-:Y:S01]  /*0920*/  UMOV UR5, 0x3eb0c6f7 ;  /* 0x3eb0c6f700057882 */ /* 0x000fe20000000000 */
[----:B------:R-:W-:Y:S01]  /*0930*/  BSSY.RELIABLE B1, `(.L_x_10) ;  /* 0x0000048000017945 */ /* 0x000fe20003800100 */
[----:B--2---:R-:W-:Y:S01]  /*0940*/  FADD R2, R2, -R21 ;  /* 0x8000001502027221 */ /* 0x004fe20000000000 */
[----:B---3--:R-:W-:-:S03]  /*0950*/  FADD R12, R12, -R19 ;  /* 0x800000130c0c7221 */ /* 0x008fc60000000000 */
[----:B------:R-:W-:Y:S01]  /*0960*/  FMUL R27, R20, R2 ;  /* 0x00000002141b7220 */ /* 0x000fe20000400000 */
[----:B------:R-:W-:-:S03]  /*0970*/  FMUL R24, R11, R12 ;  /* 0x0000000c0b187220 */ /* 0x000fc60000400000 */
[----:B------:R-:W-:Y:S01]  /*0980*/  FFMA R27, R12, R10, -R27 ;  /* 0x0000000a0c1b7223 */ /* 0x000fe2000000081b */
[----:B----4-:R-:W-:-:S03]  /*0990*/  FADD R25, R25, -R28 ;  /* 0x8000001c19197221 */ /* 0x010fc60000000000 */
[----:B------:R-:W-:Y:S01]  /*09a0*/  FMUL R0, R27, R8 ;  /* 0x000000081b007220 */ /* 0x000fe20000400000 */
[----:B------:R-:W-:Y:S01]  /*09b0*/  FFMA R24, R20, R25, -R24 ;  /* 0x0000001914187223 */ /* 0x000fe20000000818 */
[----:B------:R-:W-:-:S03]  /*09c0*/  FMUL R26, R25, R10 ;  /* 0x0000000a191a7220 */ /* 0x000fc60000400000 */
[----:B------:R-:W-:Y:S01]  /*09d0*/  FFMA R23, R24, R7, R0 ;  /* 0x0000000718177223 */ /* 0x000fe20000000000 */
[----:B------:R-:W-:-:S04]  /*09e0*/  FFMA R26, R11, R2, -R26 ;  /* 0x000000020b1a7223 */ /* 0x000fc8000000081a */
[----:B------:R-:W-:-:S04]  /*09f0*/  FFMA R0, R26, R9, R23 ;  /* 0x000000091a007223 */ /* 0x000fc80000000017 */
[----:B------:R-:W0:Y:S02]  /*0a00*/  F2F.F64.F32 R22, R0 ;  /* 0x0000000000167310 */ /* 0x000e240000201800 */
[----:B0-----:R-:W-:-:S14]  /*0a10*/  DSETP.GT.AND P0, PT, R22, UR4, PT ;  /* 0x0000000416007e2a */ /* 0x001fdc000bf04000 */
[----:B------:R-:W-:Y:S05]  /*0a20*/  @!P0 BRA `(.L_x_11) ;  /* 0x0000000000688947 */ /* 0x000fea0003800000 */
[----:B------:R-:W-:Y:S01]  /*0a30*/  FADD R22, R28, -R17 ;  /* 0x800000111c167221 */ /* 0x000fe20000000000 */
[----:B------:R-:W-:Y:S01]  /*0a40*/  FADD R21, -R16, R21 ;  /* 0x0000001510157221 */ /* 0x000fe20000000100 */
[----:B------:R-:W-:Y:S02]  /*0a50*/  FADD R29, R19, -R18 ;  /* 0x80000012131d7221 */ /* 0x000fe40000000000 */
[----:B------:R-:W-:-:S04]  /*0a60*/  FMUL R27, R27, R22 ;  /* 0x000000161b1b7220 */ /* 0x000fc80000400000 */
[----:B------:R-:W-:-:S04]  /*0a70*/  FFMA R27, R24, R21, R27 ;  /* 0x00000015181b7223 */ /* 0x000fc8000000001b */
[----:B------:R-:W-:-:S05]  /*0a80*/  FFMA R19, R26, R29, R27 ;  /* 0x0000001d1a137223 */ /* 0x000fca000000001b */
[----:B------:R-:W-:-:S04]  /*0a90*/  FSETP.GT.AND P0, PT, R19, R0, PT ;  /* 0x000000001300720b */ /* 0x000fc80003f04000 */
[----:B------:R-:W-:-:S13]  /*0aa0*/  FSETP.LT.OR P0, PT, R19, RZ, P0 ;  /* 0x000000ff1300720b */ /* 0x000fda0000701400 */
[----:B------:R-:W-:Y:S05]  /*0ab0*/  @P0 BREAK.RELIABLE B1 ;  /* 0x0000000000010942 */ /* 0x000fea0003800100 */
[----:B------:R-:W-:Y:S05]  /*0ac0*/  @P0 BRA `(.L_x_9) ;  /* 0x0000000400180947 */ /* 0x000fea0003800000 */
[----:B------:R-:W-:Y:S01]  /*0ad0*/  FMUL R24, R21, R9 ;  /* 0x0000000915187220 */ /* 0x000fe20000400000 */
[----:B------:R-:W-:-:S03]  /*0ae0*/  FMUL R23, R29, R8 ;  /* 0x000000081d177220 */ /* 0x000fc60000400000 */
[----:B------:R-:W-:Y:S01]  /*0af0*/  FFMA R24, R29, R7, -R24 ;  /* 0x000000071d187223 */ /* 0x000fe20000000818 */
[C---:B------:R-:W-:Y:S01]  /*0b00*/  FFMA R23, R22.reuse, R9, -R23 ;  /* 0x0000000916177223 */ /* 0x040fe20000000817 */
[----:B------:R-:W-:Y:S02]  /*0b10*/  FMUL R22, R22, R7 ;  /* 0x0000000716167220 */ /* 0x000fe40000400000 */
[----:B------:R-:W-:Y:S02]  /*0b20*/  FMUL R25, R25, R24 ;  /* 0x0000001819197220 */ /* 0x000fe40000400000 */
[----:B------:R-:W-:Y:S02]  /*0b30*/  FFMA R21, R21, R8, -R22 ;  /* 0x0000000815157223 */ /* 0x000fe40000000816 */
[----:B------:R-:W-:-:S04]  /*0b40*/  FFMA R25, R2, R23, R25 ;  /* 0x0000001702197223 */ /* 0x000fc80000000019 */
[----:B------:R-:W-:-:S04]  /*0b50*/  FFMA R12, R12, R21, R25 ;  /* 0x000000150c0c7223 */ /* 0x000fc80000000019 */
[----:B------:R-:W-:-:S05]  /*0b60*/  FADD R19, R19, R12 ;  /* 0x0000000c13137221 */ /* 0x000fca0000000000 */
[----:B------:R-:W-:-:S04]  /*0b70*/  FSETP.GT.AND P0, PT, R19, R0, PT ;  /* 0x000000001300720b */ /* 0x000fc80003f04000 */
[----:B------:R-:W-:-:S13]  /*0b80*/  FSETP.LT.OR P0, PT, R12, RZ, P0 ;  /* 0x000000ff0c00720b */ /* 0x000fda0000701400 */
[----:B------:R-:W-:Y:S05]  /*0b90*/  @P0 BREAK.RELIABLE B1 ;  /* 0x0000000000010942 */ /* 0x000fea0003800100 */
[----:B------:R-:W-:Y:S05]  /*0ba0*/  @P0 BRA `(.L_x_9) ;  /* 0x0000000000e00947 */ /* 0x000fea0003800000 */
[----:B------:R-:W-:Y:S01]  /*0bb0*/  MOV R19, R23 ;  /* 0x0000001700137202 */ /* 0x000fe20000000f00 */
[----:B------:R-:W-:Y:S06]  /*0bc0*/  BRA `(.L_x_12) ;  /* 0x0000000000787947 */ /* 0x000fec0003800000 */
.L_x_11:
[----:B------:R-:W-:Y:S01]  /*0bd0*/  UMOV UR4, 0xa0b5ed8d ;  /* 0xa0b5ed8d00047882 */ /* 0x000fe20000000000 */
[----:B------:R-:W-:Y:S02]  /*0be0*/  UMOV UR5, 0x3eb0c6f7 ;  /* 0x3eb0c6f700057882 */ /* 0x000fe40000000000 */
[----:B------:R-:W-:-:S14]  /*0bf0*/  DSETP.GEU.AND P0, PT, R22, -UR4, PT ;  /* 0x8000000416007e2a */ /* 0x000fdc000bf0e000 */
[----:B------:R-:W-:Y:S05]  /*0c00*/  @P0 BREAK.RELIABLE B1 ;  /* 0x0000000000010942 */ /* 0x000fea0003800100 */
[----:B------:R-:W-:Y:S05]  /*0c10*/  @P0 BRA `(.L_x_9) ;  /* 0x0000000000c40947 */ /* 0x000fea0003800000 */
[----:B------:R-:W-:Y:S01]  /*0c20*/  FADD R22, R28, -R17 ;  /* 0x800000111c167221 */ /* 0x000fe20000000000 */
[----:B------:R-:W-:Y:S01]  /*0c30*/  FADD R21, -R16, R21 ;  /* 0x0000001510157221 */ /* 0x000fe20000000100 */
[----:B------:R-:W-:Y:S02]  /*0c40*/  FADD R29, R19, -R18 ;  /* 0x80000012131d7221 */ /* 0x000fe40000000000 */
[----:B------:R-:W-:-:S04]  /*0c50*/  FMUL R27, R27, R22 ;  /* 0x000000161b1b7220 */ /* 0x000fc80000400000 */
[----:B------:R-:W-:-:S04]  /*0c60*/  FFMA R27, R24, R21, R27 ;  /* 0x00000015181b7223 */ /* 0x000fc8000000001b */
[----:B------:R-:W-:-:S05]  /*0c70*/  FFMA R19, R26, R29, R27 ;  /* 0x0000001d1a137223 */ /* 0x000fca000000001b */
[----:B------:R-:W-:-:S04]  /*0c80*/  FSETP.GEU.AND P0, PT, R19, R0, PT ;  /* 0x000000001300720b */ /* 0x000fc80003f0e000 */
[----:B------:R-:W-:-:S13]  /*0c90*/  FSETP.GT.OR P0, PT, R19, RZ, !P0 ;  /* 0x000000ff1300720b */ /* 0x000fda0004704400 */
        /* <DEDUP_REMOVED lines=12> */
[----:B------:R-:W-:-:S04]  /*0d60*/  FSETP.GEU.AND P0, PT, R19, R0, PT ;  /* 0x000000001300720b */ /* 0x000fc80003f0e000 */
[----:B------:R-:W-:-:S13]  /*0d70*/  FSETP.GT.OR P0, PT, R12, RZ, !P0 ;  /* 0x000000ff0c00720b */ /* 0x000fda0004704400 */
[----:B------:R-:W-:Y:S05]  /*0d80*/  @P0 BREAK.RELIABLE B1 ;  /* 0x0000000000010942 */ /* 0x000fea0003800100 */
[----:B------:R-:W-:Y:S05]  /*0d90*/  @P0 BRA `(.L_x_9) ;  /* 0x0000000000640947 */ /* 0x000fea0003800000 */
[----:B------:R-:W-:-:S07]  /*0da0*/  MOV R19, R23 ;  /* 0x0000001700137202 */ /* 0x000fce0000000f00 */
.L_x_12:
[----:B------:R-:W-:Y:S05]  /*0db0*/  BSYNC.RELIABLE B1 ;  /* 0x0000000000017941 */ /* 0x000fea0003800100 */
.L_x_10:
[----:B------:R-:W-:Y:S01]  /*0dc0*/  IADD3 R2, PT, PT, R0, 0x1800000, RZ ;  /* 0x0180000000027810 */ /* 0x000fe20007ffe0ff */
[----:B------:R-:W-:Y:S03]  /*0dd0*/  BSSY.RECONVERGENT B1, `(.L_x_13) ;  /* 0x000000b000017945 */ /* 0x000fe60003800200 */
[----:B------:R-:W-:-:S04]  /*0de0*/  LOP3.LUT R2, R2, 0x7f800000, RZ, 0xc0, !PT ;  /* 0x7f80000002027812 */ /* 0x000fc800078ec0ff */
[----:B------:R-:W-:-:S13]  /*0df0*/  ISETP.GT.U32.AND P0, PT, R2, 0x1ffffff, PT ;  /* 0x01ffffff0200780c */ /* 0x000fda0003f04070 */
[----:B------:R-:W-:Y:S05]  /*0e00*/  @P0 BRA `(.L_x_14) ;  /* 0x00000000000c0947 */ /* 0x000fea0003800000 */
[----:B------:R-:W-:-:S07]  /*0e10*/  MOV R12, 0xe30 ;  /* 0x00000e30000c7802 */ /* 0x000fce0000000f00 */
[----:B------:R-:W-:Y:S05]  /*0e20*/  CALL.REL.NOINC `($__internal_0_$__cuda_sm20_rcp_rn_f32_slowpath) ;  /* 0x0000000000587944 */ /* 0x000fea0003c00000 */
[----:B------:R-:W-:Y:S05]  /*0e30*/  BRA `(.L_x_15) ;  /* 0x0000000000107947 */ /* 0x000fea0003800000 */
.L_x_14:
[----:B------:R-:W0:Y:S02]  /*0e40*/  MUFU.RCP R23, R0 ;  /* 0x0000000000177308 */ /* 0x000e240000001000 */
[----:B0-----:R-:W-:-:S04]  /*0e50*/  FFMA R2, R0, R23, -1 ;  /* 0xbf80000000027423 */ /* 0x001fc80000000017 */
[----:B------:R-:W-:-:S04]  /*0e60*/  FADD.FTZ R2, -R2, -RZ ;  /* 0x800000ff02027221 */ /* 0x000fc80000010100 */
[----:B------:R-:W-:-:S07]  /*0e70*/  FFMA R2, R23, R2, R23 ;  /* 0x0000000217027223 */ /* 0x000fce0000000017 */
.L_x_15:
[----:B------:R-:W-:Y:S05]  /*0e80*/  BSYNC.RECONVERGENT B1 ;  /* 0x0000000000017941 */ /* 0x000fea0003800200 */
.L_x_13:
[----:B------:R-:W-:-:S04]  /*0e90*/  FMUL R24, R11, R24 ;  /* 0x000000180b187220 */ /* 0x000fc80000400000 */
[----:B------:R-:W-:-:S04]  /*0ea0*/  FFMA R19, R19, R10, R24 ;  /* 0x0000000a13137223 */ /* 0x000fc80000000018 */
[----:B------:R-:W-:-:S04]  /*0eb0*/  FFMA R19, R20, R21, R19 ;  /* 0x0000001514137223 */ /* 0x000fc80000000013 */
[----:B------:R-:W-:-:S05]  /*0ec0*/  FMUL R2, R19, R2 ;  /* 0x0000000213027220 */ /* 0x000fca0000400000 */
[----:B------:R-:W-:-:S04]  /*0ed0*/  FSETP.GT.AND P0, PT, R2, 1, PT ;  /* 0x3f8000000200780b */ /* 0x000fc80003f04000 */
[----:B------:R-:W-:-:S13]  /*0ee0*/  FSETP.LT.OR P0, PT, R2, RZ, P0 ;  /* 0x000000ff0200720b */ /* 0x000fda0000701400 */
[----:B------:R-:W0:Y:S01]  /*0ef0*/  @!P0 LDC.64 R22, c[0x0][0x3b0] ;  /* 0x0000ec00ff168b82 */ /* 0x000e220000000a00 */
[----:B------:R-:W-:Y:S01]  /*0f00*/  @!P0 MOV R19, 0x1 ;  /* 0x0000000100138802 */ /* 0x000fe20000000f00 */
[----:B0-----:R-:W-:-:S05]  /*0f10*/  @!P0 IMAD.WIDE R22, R3, 0x4, R22 ;  /* 0x0000000403168825 */ /* 0x001fca00078e0216 */
[----:B------:R0:W-:Y:S02]  /*0f20*/  @!P0 STG.E desc[UR6][R22.64], R19 ;  /* 0x0000001316008986 */ /* 0x0001e4000c101906 */
.L_x_9:
[----:B------:R-:W-:Y:S05]  /*0f30*/  BSYNC.RECONVERGENT B0 ;  /* 0x0000000000007941 */ /* 0x000fea0003800200 */
.L_x_8:
[----:B------:R-:W2:Y:S02]  /*0f40*/  LDCU UR4, c[0x0][0x360] ;  /* 0x00006c00ff0477ac */ /* 0x000ea40008000800 */
[----:B--2---:R-:W-:-:S04]  /*0f50*/  IADD3 R3, PT, PT, R3, UR4, RZ ;  /* 0x0000000403037c10 */ /* 0x004fc8000fffe0ff */
[----:B------:R-:W-:-:S13]  /*0f60*/  ISETP.GE.AND P0, PT, R3, UR10, PT ;  /* 0x0000000a03007c0c */ /* 0x000fda000bf06270 */
[----:B------:R-:W-:Y:S05]  /*0f70*/  @!P0 BRA `(.L_x_16) ;  /* 0xfffffff400d88947 */ /* 0x000fea000383ffff */
[----:B------:R-:W-:Y:S05]  /*0f80*/  EXIT ;  /* 0x000000000000794d */ /* 0x000fea0003800000 */
        .weak           $__internal_0_$__cuda_sm20_rcp_rn_f32_slowpath
        .type           $__internal_0_$__cuda_sm20_rcp_rn_f32_slowpath,@function
        .size           $__internal_0_$__cuda_sm20_rcp_rn_f32_slowpath,(.L_x_23 - $__internal_0_$__cuda_sm20_rcp_rn_f32_slowpath)
$__internal_0_$__cuda_sm20_rcp_rn_f32_slowpath:
[----:B------:R-:W-:Y:S01]  /*0f90*/  SHF.L.U32 R2, R0, 0x1, RZ ;  /* 0x0000000100027819 */ /* 0x000fe200000006ff */
[----:B------:R-:W-:Y:S03]  /*0fa0*/  BSSY.RECONVERGENT B2, `(.L_x_17) ;  /* 0x0000030000027945 */ /* 0x000fe60003800200 */
[----:B------:R-:W-:-:S04]  /*0fb0*/  SHF.R.U32.HI R2, RZ, 0x18, R2 ;  /* 0x00000018ff027819 */ /* 0x000fc80000011602 */
[----:B------:R-:W-:-:S13]  /*0fc0*/  ISETP.NE.U32.AND P0, PT, R2, RZ, PT ;  /* 0x000000ff0200720c */ /* 0x000fda0003f05070 */
[----:B------:R-:W-:Y:S05]  /*0fd0*/  @P0 BRA `(.L_x_18) ;  /* 0x0000000000280947 */ /* 0x000fea0003800000 */
[----:B------:R-:W-:-:S04]  /*0fe0*/  SHF.L.U32 R2, R0, 0x1, RZ ;  /* 0x0000000100027819 */ /* 0x000fc800000006ff */
[----:B------:R-:W-:-:S13]  /*0ff0*/  ISETP.NE.AND P0, PT, R2, RZ, PT ;  /* 0x000000ff0200720c */ /* 0x000fda0003f05270 */
[----:B------:R-:W-:Y:S01]  /*1000*/  @P0 FFMA R23, R0, 1.84467440737095516160e+19, RZ ;  /* 0x5f80000000170823 */ /* 0x000fe200000000ff */
[----:B------:R-:W-:Y:S08]  /*1010*/  @!P0 MUFU.RCP R22, R0 ;  /* 0x0000000000168308 */ /* 0x000ff00000001000 */
[----:B------:R-:W0:Y:S02]  /*1020*/  @P0 MUFU.RCP R2, R23 ;  /* 0x0000001700020308 */ /* 0x000e240000001000 */
[----:B0-----:R-:W-:-:S04]  /*1030*/  @P0 FFMA R25, R23, R2, -1 ;  /* 0xbf80000017190423 */ /* 0x001fc80000000002 */
[----:B------:R-:W-:-:S04]  /*1040*/  @P0 FADD.FTZ R25, -R25, -RZ ;  /* 0x800000ff19190221 */ /* 0x000fc80000010100 */
[----:B------:R-:W-:-:S04]  /*1050*/  @P0 FFMA R2, R2, R25, R2 ;  /* 0x0000001902020223 */ /* 0x000fc80000000002 */
[----:B------:R-:W-:Y:S01]  /*1060*/  @P0 FFMA R22, R2, 1.84467440737095516160e+19, RZ ;  /* 0x5f80000002160823 */ /* 0x000fe200000000ff */
[----:B------:R-:W-:Y:S06]  /*1070*/  BRA `(.L_x_19) ;  /* 0x0000000000887947 */ /* 0x000fec0003800000 */
.L_x_18:
[----:B------:R-:W-:-:S04]  /*1080*/  IADD3 R22, PT, PT, R2, -0xfd, RZ ;  /* 0xffffff0302167810 */ /* 0x000fc80007ffe0ff */
[----:B------:R-:W-:-:S13]  /*1090*/  ISETP.GT.U32.AND P0, PT, R22, 0x1, PT ;  /* 0x000000011600780c */ /* 0x000fda0003f04070 */
[----:B------:R-:W-:Y:S05]  /*10a0*/  @P0 BRA `(.L_x_20) ;  /* 0x0000000000780947 */ /* 0x000fea0003800000 */
[----:B------:R-:W-:Y:S01]  /*10b0*/  LOP3.LUT R23, R0, 0x7fffff, RZ, 0xc0, !PT ;  /* 0x007fffff00177812 */ /* 0x000fe200078ec0ff */
[----:B------:R-:W-:Y:S01]  /*10c0*/  HFMA2 R29, -RZ, RZ, 0, 1.78813934326171875e-07 ;  /* 0x00000003ff1d7431 */ /* 0x000fe200000001ff */
[----:B------:R-:W-:Y:S02]  /*10d0*/  IADD3 R2, PT, PT, R2, -0xfc, RZ ;  /* 0xffffff0402027810 */ /* 0x000fe40007ffe0ff */
[----:B------:R-:W-:-:S04]  /*10e0*/  LOP3.LUT R25, R23, 0x3f800000, RZ, 0xfc, !PT ;  /* 0x3f80000017197812 */ /* 0x000fc800078efcff */
[----:B------:R-:W0:Y:S01]  /*10f0*/  MUFU.RCP R26, R25 ;  /* 0x00000019001a7308 */ /* 0x000e220000001000 */
[----:B------:R-:W-:Y:S01]  /*1100*/  SHF.L.U32 R28, R29, R22, RZ ;  /* 0x000000161d1c7219 */ /* 0x000fe200000006ff */
[----:B0-----:R-:W-:-:S04]  /*1110*/  FFMA R23, R25, R26, -1 ;  /* 0xbf80000019177423 */ /* 0x001fc8000000001a */
[----:B------:R-:W-:-:S04]  /*1120*/  FADD.FTZ R23, -R23, -RZ ;  /* 0x800000ff17177221 */ /* 0x000fc80000010100 */
[CCC-:B------:R-:W-:Y:S01]  /*1130*/  FFMA.RM R27, R26.reuse, R23.reuse, R26.reuse ;  /* 0x000000171a1b7223 */ /* 0x1c0fe2000000401a */
[----:B------:R-:W-:-:S04]  /*1140*/  FFMA.RP R26, R26, R23, R26 ;  /* 0x000000171a1a7223 */ /* 0x000fc8000000801a */
[C---:B------:R-:W-:Y:S02]  /*1150*/  LOP3.LUT R23, R27.reuse, 0x7fffff, RZ, 0xc0, !PT ;  /* 0x007fffff1b177812 */ /* 0x040fe400078ec0ff */
[----:B------:R-:W-:Y:S02]  /*1160*/  FSETP.NEU.FTZ.AND P0, PT, R27, R26, PT ;  /* 0x0000001a1b00720b */ /* 0x000fe40003f1d000 */
[----:B------:R-:W-:Y:S02]  /*1170*/  LOP3.LUT R23, R23, 0x800000, RZ, 0xfc, !PT ;  /* 0x0080000017177812 */ /* 0x000fe400078efcff */
[----:B------:R-:W-:Y:S02]  /*1180*/  SEL R26, RZ, 0xffffffff, !P0 ;  /* 0xffffffffff1a7807 */ /* 0x000fe40004000000 */
[----:B------:R-:W-:Y:S02]  /*1190*/  LOP3.LUT R25, R28, R23, RZ, 0xc0, !PT ;  /* 0x000000171c197212 */ /* 0x000fe400078ec0ff */
[----:B------:R-:W-:-:S02]  /*11a0*/  IADD3 R26, PT, PT, -R26, RZ, RZ ;  /* 0x000000ff1a1a7210 */ /* 0x000fc40007ffe1ff */
[-C--:B------:R-:W-:Y:S02]  /*11b0*/  SHF.R.U32.HI R25, RZ, R22.reuse, R25 ;  /* 0x00000016ff197219 */ /* 0x080fe40000011619 */
[--C-:B------:R-:W-:Y:S02]  /*11c0*/  LOP3.LUT P1, RZ, R26, R22, R23.reuse, 0xf8, !PT ;  /* 0x000000161aff7212 */ /* 0x100fe4000782f817 */
[C---:B------:R-:W-:Y:S02]  /*11d0*/  LOP3.LUT P0, RZ, R25.reuse, 0x1, RZ, 0xc0, !PT ;  /* 0x0000000119ff7812 */ /* 0x040fe4000780c0ff */
[----:B------:R-:W-:Y:S02]  /*11e0*/  LOP3.LUT P2, RZ, R25, 0x2, RZ, 0xc0, !PT ;  /* 0x0000000219ff7812 */ /* 0x000fe4000784c0ff */
[----:B------:R-:W-:Y:S02]  /*11f0*/  SHF.R.U32.HI R23, RZ, R2, R23 ;  /* 0x00000002ff177219 */ /* 0x000fe40000011617 */
[----:B------:R-:W-:-:S02]  /*1200*/  PLOP3.LUT P0, PT, P0, P1, P2, 0xe0, 0x0 ;  /* 0x000000000000781c */ /* 0x000fc40000703c20 */
[----:B------:R-:W-:Y:S02]  /*1210*/  LOP3.LUT P1, RZ, R0, 0x7fffff, RZ, 0xc0, !PT ;  /* 0x007fffff00ff7812 */ /* 0x000fe4000782c0ff */
[----:B------:R-:W-:-:S04]  /*1220*/  SEL R22, RZ, 0x1, !P0 ;  /* 0x00000001ff167807 */ /* 0x000fc80004000000 */
[----:B------:R-:W-:-:S04]  /*1230*/  IADD3 R22, PT, PT, -R22, RZ, RZ ;  /* 0x000000ff16167210 */ /* 0x000fc80007ffe1ff */
[----:B------:R-:W-:-:S13]  /*1240*/  ISETP.GE.AND P0, PT, R22, RZ, PT ;  /* 0x000000ff1600720c */ /* 0x000fda0003f06270 */
[----:B------:R-:W-:-:S04]  /*1250*/  @!P0 IADD3 R23, PT, PT, R23, 0x1, RZ ;  /* 0x0000000117178810 */ /* 0x000fc80007ffe0ff */
[----:B------:R-:W-:-:S04]  /*1260*/  @!P1 SHF.L.U32 R23, R23, 0x1, RZ ;  /* 0x0000000117179819 */ /* 0x000fc800000006ff */
[----:B------:R-:W-:Y:S01]  /*1270*/  LOP3.LUT R22, R23, 0x80000000, R0, 0xf8, !PT ;  /* 0x8000000017167812 */ /* 0x000fe200078ef800 */
[----:B------:R-:W-:Y:S06]  /*1280*/  BRA `(.L_x_19) ;  /* 0x0000000000047947 */ /* 0x000fec0003800000 */
.L_x_20:
[----:B------:R0:W1:Y:S02]  /*1290*/  MUFU.RCP R22, R0 ;  /* 0x0000000000167308 */ /* 0x0000640000001000 */
.L_x_19:
[----:B------:R-:W-:Y:S05]  /*12a0*/  BSYNC.RECONVERGENT B2 ;  /* 0x0000000000027941 */ /* 0x000fea0003800200 */
.L_x_17:
[----:B------:R-:W-:Y:S01]  /*12b0*/  HFMA2 R23, -RZ, RZ, 0, 0 ;  /* 0x00000000ff177431 */ /* 0x000fe200000001ff */
[----:B-1----:R-:W-:Y:S02]  /*12c0*/  MOV R2, R22 ;  /* 0x0000001600027202 */ /* 0x002fe40000000f00 */
[----:B------:R-:W-:-:S04]  /*12d0*/  MOV R22, R12 ;  /* 0x0000000c00167202 */ /* 0x000fc80000000f00 */
[----:B0-----:R-:W-:Y:S05]  /*12e0*/  RET.REL.NODEC R22 `(_Z9rsiKernelPKfPKiS0_S0_S0_S0_Piii) ;  /* 0xffffffec16447950 */ /* 0x001fea0003c3ffff */
.L_x_21:
[----:B------:R-:W-:-:S00]  /*12f0*/  BRA `(.L_x_21) ;  /* 0xfffffffc00fc7947 */ /* 0x000fc0000383ffff */
[----:B------:R-:W-:-:S00]  /*1300*/  NOP ;  /* 0x0000000000007918 */ /* 0x000fc00000000000 */
[----:B------:R-:W-:-:S00]  /*1310*/  NOP ;  /* 0x0000000000007918 */ /* 0x000fc00000000000 */
[----:B------:R-:W-:-:S00]  /*1320*/  NOP ;  /* 0x0000000000007918 */ /* 0x000fc00000000000 */
[----:B------:R-:W-:-:S00]  /*1330*/  NOP ;  /* 0x0000000000007918 */ /* 0x000fc00000000000 */
[----:B------:R-:W-:-:S00]  /*1340*/  NOP ;  /* 0x0000000000007918 */ /* 0x000fc00000000000 */
[----:B------:R-:W-:-:S00]  /*1350*/  NOP ;  /* 0x0000000000007918 */ /* 0x000fc00000000000 */
[----:B------:R-:W-:-:S00]  /*1360*/  NOP ;  /* 0x0000000000007918 */ /* 0x000fc00000000000 */
[----:B------:R-:W-:-:S00]  /*1370*/  NOP ;  /* 0x0000000000007918 */ /* 0x000fc00000000000 */
.L_x_23:


//--------------------- .text._Z9rbxKernelPKfS0_PfS1_i --------------------------
	.section	.text._Z9rbxKernelPKfS0_PfS1_i,"ax",@progbits
	.align	128
        .global         _Z9rbxKernelPKfS0_PfS1_i
        .type           _Z9rbxKernelPKfS0_PfS1_i,@function
        .size           _Z9rbxKernelPKfS0_PfS1_i,(.L_x_25 - _Z9rbxKernelPKfS0_PfS1_i)
        .other          _Z9rbxKernelPKfS0_PfS1_i,@"STO_CUDA_ENTRY STV_DEFAULT"
_Z9rbxKernelPKfS0_PfS1_i:
.text._Z9rbxKernelPKfS0_PfS1_i:
[----:B------:R-:W-:Y:S01]  /*0000*/  LDC R1, c[0x0][0x37c] ;  /* 0x0000df00ff017b82 */ /* 0x000fe20000000800 */
[----:B------:R-:W0:Y:S07]  /*0010*/  S2R R3, SR_TID.X ;  /* 0x0000000000037919 */ /* 0x000e2e0000002100 */
[----:B------:R-:W0:Y:S01]  /*0020*/  S2UR UR4, SR_CTAID.X ;  /* 0x00000000000479c3 */ /* 0x000e220000002500 */
[----:B------:R-:W1:Y:S07]  /*0030*/  LDCU UR5, c[0x0][0x3a0] ;  /* 0x00007400ff0577ac */ /* 0x000e6e0008000800 */
[----:B------:R-:W0:Y:S02]  /*0040*/  LDC R0, c[0x0][0x360] ;  /* 0x0000d800ff007b82 */ /* 0x000e240000000800 */
[----:B0-----:R-:W-:-:S05]  /*0050*/  IMAD R0, R0, UR4, R3 ;  /* 0x0000000400007c24 */ /* 0x001fca000f8e0203 */
[----:B-1----:R-:W-:-:S13]  /*0060*/  ISETP.GE.AND P0, PT, R0, UR5, PT ;  /* 0x0000000500007c0c */ /* 0x002fda000bf06270 */
[----:B------:R-:W-:Y:S05]  /*0070*/  @P0 EXIT ;  /* 0x000000000000094d */ /* 0x000fea0003800000 */
[----:B------:R-:W0:Y:S01]  /*0080*/  LDC.64 R4, c[0x0][0x380] ;  /* 0x0000e000ff047b82 */ /* 0x000e220000000a00 */
[----:B------:R-:W1:Y:S01]  /*0090*/  LDCU.64 UR4, c[0x0][0x358] ;  /* 0x00006b00ff0477ac */ /* 0x000e620008000a00 */
[----:B------:R-:W-:-:S06]  /*00a0*/  IMAD R11, R0, 0x3, RZ ;  /* 0x00000003000b7824 */ /* 0x000fcc00078e02ff */
[----:B------:R-:W2:Y:S08]  /*00b0*/  LDC.64 R6, c[0x0][0x388] ;  /* 0x0000e200ff067b82 */ /* 0x000eb00000000a00 */
[----:B------:R-:W3:Y:S01]  /*00c0*/  LDC.64 R2, c[0x0][0x398] ;  /* 0x0000e600ff027b82 */ /* 0x000ee20000000a00 */
[----:B0-----:R-:W-:-:S07]  /*00d0*/  IMAD.WIDE R4, R11, 0x4, R4 ;  /* 0x000000040b047825 */ /* 0x001fce00078e0204 */
[----:B------:R-:W0:Y:S01]  /*00e0*/  LDC.64 R8, c[0x0][0x390] ;  /* 0x0000e400ff087b82 */ /* 0x000e220000000a00 */
[----:B-1----:R-:W4:Y:S01]  /*00f0*/  LDG.E.CONSTANT R19, desc[UR4][R4.64+0x4] ;  /* 0x0000040404137981 */ /* 0x002f22000c1e9900 */
[----:B--2---:R-:W-:-:S03]  /*0100*/  IMAD.WIDE R6, R11, 0x4, R6 ;  /* 0x000000040b067825 */ /* 0x004fc600078e0206 */
[----:B------:R-:W2:Y:S04]  /*0110*/  LDG.E.CONSTANT R0, desc[UR4][R4.64] ;  /* 0x0000000404007981 */ /* 0x000ea8000c1e9900 */
[----:B------:R-:W4:Y:S04]  /*0120*/  LDG.E.CONSTANT R17, desc[UR4][R6.64+0x4] ;  /* 0x0000040406117981 */ /* 0x000f28000c1e9900 */
[----:B------:R-:W2:Y:S04]  /*0130*/  LDG.E.CONSTANT R13, desc[UR4][R6.64] ;  /* 0x00000004060d7981 */ /* 0x000ea8000c1e9900 */
[----:B------:R-:W5:Y:S04]  /*0140*/  LDG.E.CONSTANT R23, desc[UR4][R4.64+0x8] ;  /* 0x0000080404177981 */ /* 0x000f68000c1e9900 */
[----:B------:R-:W5:Y:S01]  /*0150*/  LDG.E.CONSTANT R21, desc[UR4][R6.64+0x8] ;  /* 0x0000080406157981 */ /* 0x000f62000c1e9900 */
[----:B---3--:R-:W-:-:S04]  /*0160*/  IMAD.WIDE R2, R11, 0x4, R2 ;  /* 0x000000040b027825 */ /* 0x008fc800078e0202 */
[----:B0-----:R-:W-:Y:S01]  /*0170*/  IMAD.WIDE R8, R11, 0x4, R8 ;  /* 0x000000040b087825 */ /* 0x001fe200078e0208 */
[----:B----4-:R-:W-:Y:S02]  /*0180*/  FSETP.GT.AND P0, PT, R19, R17, PT ;  /* 0x000000111300720b */ /* 0x010fe40003f04000 */
[----:B--2---:R-:W-:-:S04]  /*0190*/  FSETP.GT.AND P1, PT, R0, R13, PT ;  /* 0x0000000d0000720b */ /* 0x004fc80003f24000 */
[----:B------:R-:W-:Y:S02]  /*01a0*/  FSEL R15, R0, R13, P1 ;  /* 0x0000000d000f7208 */ /* 0x000fe40000800000 */
[----:B------:R-:W-:Y:S02]  /*01b0*/  FSEL R13, R13, R0, P1 ;  /* 0x000000000d0d7208 */ /* 0x000fe40000800000 */
[----:B-----5:R-:W-:Y:S01]  /*01c0*/  FSETP.GT.AND P1, PT, R23, R21, PT ;  /* 0x000000151700720b */ /* 0x020fe20003f24000 */
[----:B------:R-:W-:Y:S04]  /*01d0*/  STG.E desc[UR4][R2.64], R15 ;  /* 0x0000000f02007986 */ /* 0x000fe8000c101904 */
[----:B------:R-:W-:Y:S04]  /*01e0*/  STG.E desc[UR4][R8.64], R13 ;  /* 0x0000000d08007986 */ /* 0x000fe8000c101904 */
[----:B------:R-:W-:Y:S04]  /*01f0*/  @!P0 STG.E desc[UR4][R2.64+0x4], R17 ;  /* 0x0000041102008986 */ /* 0x000fe8000c101904 */
[----:B------:R0:W-:Y:S02]  /*0200*/  @P0 STG.E desc[UR4][R2.64+0x4], R19 ;  /* 0x0000041302000986 */ /* 0x0001e4000c101904 */
[----:B0-----:R-:W-:-:S05]  /*0210*/  @P0 MOV R19, R17 ;  /* 0x0000001100130202 */ /* 0x001fca0000000f00 */
[----:B------:R-:W-:Y:S04]  /*0220*/  STG.E desc[UR4][R8.64+0x4], R19 ;  /* 0x0000041308007986 */ /* 0x000fe8000c101904 */
[----:B------:R-:W-:Y:S04]  /*0230*/  @!P1 STG.E desc[UR4][R2.64+0x8], R21 ;  /* 0x0000081502009986 */ /* 0x000fe8000c101904 */
[----:B------:R0:W-:Y:S02]  /*0240*/  @P1 STG.E desc[UR4][R2.64+0x8], R23 ;  /* 0x0000081702001986 */ /* 0x0001e4000c101904 */
[----:B0-----:R-:W-:-:S05]  /*0250*/  @P1 MOV R23, R21 ;  /* 0x0000001500171202 */ /* 0x001fca0000000f00 */
[----:B------:R-:W-:Y:S01]  /*0260*/  STG.E desc[UR4][R8.64+0x8], R23 ;  /* 0x0000081708007986 */ /* 0x000fe2000c101904 */
[----:B------:R-:W-:Y:S05]  /*0270*/  EXIT ;  /* 0x000000000000794d */ /* 0x000fea0003800000 */
.L_x_22:
        /* <DEDUP_REMOVED lines=16> */
.L_x_25:


//--------------------- .nv.shared._Z9rsiKernelPKfPKiS0_S0_S0_S0_Piii --------------------------
	.section	.nv.shared._Z9rsiKernelPKfPKiS0_S0_S0_S0_Piii,"aw",@nobits
	.sectionflags	@""
	.align	4
.nv.shared._Z9rsiKernelPKfPKiS0_S0_S0_S0_Piii:
	.zero		1108


//--------------------- .nv.shared.reserved.0     --------------------------
	.section	.nv.shared.reserved.0,"aw",@nobits
	.weak		__nv_reservedSMEM_offset_0_alias
	.size		__nv_reservedSMEM_offset_0_alias, 0, 64
	.other		__nv_reservedSMEM_offset_0_alias,@"STO_CUDA_RESERVED_SHARED STV_DEFAULT"
__nv_reservedSMEM_offset_0_alias:
	.zero		0
	.zero		64


//--------------------- .nv.constant0._Z9rsiKernelPKfPKiS0_S0_S0_S0_Piii --------------------------
	.section	.nv.constant0._Z9rsiKernelPKfPKiS0_S0_S0_S0_Piii,"a",@progbits
	.sectionflags	@""
	.align	4
.nv.constant0._Z9rsiKernelPKfPKiS0_S0_S0_S0_Piii:
	.zero		960


//--------------------- .nv.constant0._Z9rbxKernelPKfS0_PfS1_i --------------------------
	.section	.nv.constant0._Z9rbxKernelPKfS0_PfS1_i,"a",@progbits
	.sectionflags	@""
	.align	4
.nv.constant0._Z9rbxKernelPKfS0_PfS1_i:
	.zero		932


//--------------------- SYMBOLS --------------------------

	.type		.nv.reservedSmem.offset0,@object
	.size		.nv.reservedSmem.offset0,0x4
	.type		.nv.reservedSmem.cap,@object
	.size		.nv.reservedSmem.cap,0x4
